// auto-generated by cutlass_sweep.gemm — config: {"arch": "sm_100", "cluster_m": 1, "cluster_n": 1, "dtype": "fp32", "dtype_b": "fp32", "layout": "nt", "stages": 0, "tile_k": 64, "tile_m": 64, "tile_n": 256}
#include "cutlass/cutlass.h"
#include "cutlass/gemm/collective/collective_builder.hpp"
#include "cutlass/gemm/device/gemm_universal_adapter.h"
#include "cutlass/gemm/kernel/gemm_universal.hpp"
#include "cutlass/epilogue/collective/collective_builder.hpp"

using ElemA = float;
using ElemB = float;
using ElemCD = float;
using Acc  = float;
using TileShape    = cute::Shape<cute::_64, cute::_256, cute::_64>;
using ClusterShape = cute::Shape<cute::_1, cute::_1, cute::_1>;

using CollectiveEpilogue = typename cutlass::epilogue::collective::CollectiveBuilder<
    cutlass::arch::Sm100, cutlass::arch::OpClassTensorOp,
    TileShape, ClusterShape,
    cutlass::epilogue::collective::EpilogueTileAuto,
    Acc, Acc,
    ElemCD, cutlass::layout::RowMajor, 128 / cutlass::sizeof_bits<ElemCD>::value,
    ElemCD, cutlass::layout::RowMajor, 128 / cutlass::sizeof_bits<ElemCD>::value,
    cutlass::epilogue::collective::EpilogueScheduleAuto
  >::CollectiveOp;

using CollectiveMainloop = typename cutlass::gemm::collective::CollectiveBuilder<
    cutlass::arch::Sm100, cutlass::arch::OpClassTensorOp,
    ElemA, cutlass::layout::RowMajor, 128 / cutlass::sizeof_bits<ElemA>::value,
    ElemB, cutlass::layout::ColumnMajor, 128 / cutlass::sizeof_bits<ElemB>::value,
    Acc,
    TileShape, ClusterShape,
    cutlass::gemm::collective::StageCountAutoCarveout<static_cast<int>(sizeof(typename CollectiveEpilogue::SharedStorage))>,
    cutlass::gemm::collective::KernelScheduleAuto
  >::CollectiveOp;

using GemmKernel = cutlass::gemm::kernel::GemmUniversal<
    cute::Shape<int,int,int,int>,
    CollectiveMainloop,
    CollectiveEpilogue
>;
using Gemm = cutlass::gemm::device::GemmUniversalAdapter<GemmKernel>;

// Force the device kernel symbol into the cubin without needing a host main.
auto* _anchor = &cutlass::device_kernel<GemmKernel>;


// ===== COMPILED SASS (sm_100a) =====

	.target	sm_100a

	.elftype	@"ET_EXEC"


//--------------------- .note.nv.tkinfo           --------------------------
	.section	.note.nv.tkinfo,"",@"SHT_NOTE"
	.sectionflags	@"SHF_NOTE_NV_TKINFO"
	.tkinfo
        /*0018*/ 	.word	0x00000002
        /*0030*/ 	.string	""
        /*0030*/ 	.string	"ptxas"
        /*0030*/ 	.string	"Cuda compilation tools, release 13.0, V13.0.88"
        /*0030*/ 	.string	"Build cuda_13.0.r13.0/compiler.36424714_0"
        /*0030*/ 	.string	"-arch sm_100a -m 64 "



//--------------------- .note.nv.cuinfo           --------------------------
	.section	.note.nv.cuinfo,"",@"SHT_NOTE"
	.sectionflags	@"SHF_NOTE_NV_CUINFO"
        /*0018*/ 	.short	0x0002
        /*001a*/ 	.short	0x0064
        /*001c*/ 	.short	0x0082
	.zero		2


//--------------------- .nv.info                  --------------------------
	.section	.nv.info,"",@"SHT_CUDA_INFO"
	.align	4


	//----- nvinfo : EIATTR_REGCOUNT
	.align		4
        /*0000*/ 	.byte	0x04, 0x2f
        /*0002*/ 	.short	(.L_19 - .L_18)
	.align		4
.L_18:
        /*0004*/ 	.word	index@(_ZN7cutlass13device_kernelINS_4gemm6kernel13GemmUniversalIN4cute5tupleIJiiiiEEENS1_10collective13CollectiveMmaINS1_35MainloopSm100TmaUmmaWarpSpecializedILi2ELi2ELi4ENS5_IJNS4_1CILi1EEESB_SB_EEEEENS5_IJNSA_ILi64EEENSA_ILi256EEESE_EEEfNS5_IJlSB_lEEEfSH_NS4_8TiledMMAINS4_8MMA_AtomIJNS4_17SM100_MMA_TF32_SSINS_10tfloat32_tESL_fLi64ELi256ELNS4_4UMMA5MajorE0ELSN_0ELNSM_7ScaleInE0ELSO_0EEEEEENS4_6LayoutISC_NS5_IJNSA_ILi0EEESS_SS_EEEEENS5_IJNS4_10UnderscoreESV_SV_EEEEENS4_13SM90_TMA_LOADENS4_14ComposedLayoutINS4_7SwizzleILi3ELi4ELi3EEENS4_18smem_ptr_flag_bitsILi32EEENSR_INS5_IJNSA_ILi8EEENSA_ILi32EEEEEENS5_IJS15_SB_EEEEEEEvNS4_8identityESY_S19_vS1A_EENS_8epilogue10collective18CollectiveEpilogueINS1C_23Sm100TmaWarpSpecializedILi4ELi2ELi16ELb1ELb0EEEJSG_NS5_IJNSR_ISE_SB_EENSR_IS15_SB_EEEEEfSH_fSH_NS1C_6fusion15FusionCallbacksIS1G_NS1K_17LinearCombinationIffffLNS_15FloatRoundStyleE2EEESG_S1J_JEEENS4_5SM1004TMEM4LOAD26SM100_TMEM_LOAD_16dp128b8xESY_S19_NS4_17SM75_U32x4_LDSM_NENS4_14SM90_TMA_STOREES19_NS4_17SM90_U32x4_STSM_NENS4_39AutoVectorizingCopyWithAssumedAlignmentILi128EEEEEEvvEEEEvNT_6ParamsE)
        /*0008*/ 	.word	0x0000005e


	//----- nvinfo : EIATTR_FRAME_SIZE
	.align		4
.L_19:
        /*000c*/ 	.byte	0x04, 0x11
        /*000e*/ 	.short	(.L_21 - .L_20)
	.align		4
.L_20:
        /*0010*/ 	.word	index@($__internal_2_$__cuda_sm10x_tcgen05_guardrail_trap_unallocated_columns_being_dealloced)
        /*0014*/ 	.word	0x00000000


	//----- nvinfo : EIATTR_FRAME_SIZE
	.align		4
.L_21:
        /*0018*/ 	.byte	0x04, 0x11
        /*001a*/ 	.short	(.L_23 - .L_22)
	.align		4
.L_22:
        /*001c*/ 	.word	index@($__internal_1_$__cuda_sm10x_tcgen05_guardrail_trap_phase_invalid_during_alloc)
        /*0020*/ 	.word	0x00000000


	//----- nvinfo : EIATTR_FRAME_SIZE
	.align		4
.L_23:
        /*0024*/ 	.byte	0x04, 0x11
        /*0026*/ 	.short	(.L_25 - .L_24)
	.align		4
.L_24:
        /*0028*/ 	.word	index@($__internal_0_$__cuda_sm10x_tcgen05_guardrail_trap_col_being_dealloced_not_returned_by_alloc)
        /*002c*/ 	.word	0x00000000


	//----- nvinfo : EIATTR_FRAME_SIZE
	.align		4
.L_25:
        /*0030*/ 	.byte	0x04, 0x11
        /*0032*/ 	.short	(.L_27 - .L_26)
	.align		4
.L_26:
        /*0034*/ 	.word	index@(_ZN7cutlass13device_kernelINS_4gemm6kernel13GemmUniversalIN4cute5tupleIJiiiiEEENS1_10collective13CollectiveMmaINS1_35MainloopSm100TmaUmmaWarpSpecializedILi2ELi2ELi4ENS5_IJNS4_1CILi1EEESB_SB_EEEEENS5_IJNSA_ILi64EEENSA_ILi256EEESE_EEEfNS5_IJlSB_lEEEfSH_NS4_8TiledMMAINS4_8MMA_AtomIJNS4_17SM100_MMA_TF32_SSINS_10tfloat32_tESL_fLi64ELi256ELNS4_4UMMA5MajorE0ELSN_0ELNSM_7ScaleInE0ELSO_0EEEEEENS4_6LayoutISC_NS5_IJNSA_ILi0EEESS_SS_EEEEENS5_IJNS4_10UnderscoreESV_SV_EEEEENS4_13SM90_TMA_LOADENS4_14ComposedLayoutINS4_7SwizzleILi3ELi4ELi3EEENS4_18smem_ptr_flag_bitsILi32EEENSR_INS5_IJNSA_ILi8EEENSA_ILi32EEEEEENS5_IJS15_SB_EEEEEEEvNS4_8identityESY_S19_vS1A_EENS_8epilogue10collective18CollectiveEpilogueINS1C_23Sm100TmaWarpSpecializedILi4ELi2ELi16ELb1ELb0EEEJSG_NS5_IJNSR_ISE_SB_EENSR_IS15_SB_EEEEEfSH_fSH_NS1C_6fusion15FusionCallbacksIS1G_NS1K_17LinearCombinationIffffLNS_15FloatRoundStyleE2EEESG_S1J_JEEENS4_5SM1004TMEM4LOAD26SM100_TMEM_LOAD_16dp128b8xESY_S19_NS4_17SM75_U32x4_LDSM_NENS4_14SM90_TMA_STOREES19_NS4_17SM90_U32x4_STSM_NENS4_39AutoVectorizingCopyWithAssumedAlignmentILi128EEEEEEvvEEEEvNT_6ParamsE)
        /*0038*/ 	.word	0x00000000


	//----- nvinfo : EIATTR_MIN_STACK_SIZE
	.align		4
.L_27:
        /*003c*/ 	.byte	0x04, 0x12
        /*003e*/ 	.short	(.L_29 - .L_28)
	.align		4
.L_28:
        /*0040*/ 	.word	index@(_ZN7cutlass13device_kernelINS_4gemm6kernel13GemmUniversalIN4cute5tupleIJiiiiEEENS1_10collective13CollectiveMmaINS1_35MainloopSm100TmaUmmaWarpSpecializedILi2ELi2ELi4ENS5_IJNS4_1CILi1EEESB_SB_EEEEENS5_IJNSA_ILi64EEENSA_ILi256EEESE_EEEfNS5_IJlSB_lEEEfSH_NS4_8TiledMMAINS4_8MMA_AtomIJNS4_17SM100_MMA_TF32_SSINS_10tfloat32_tESL_fLi64ELi256ELNS4_4UMMA5MajorE0ELSN_0ELNSM_7ScaleInE0ELSO_0EEEEEENS4_6LayoutISC_NS5_IJNSA_ILi0EEESS_SS_EEEEENS5_IJNS4_10UnderscoreESV_SV_EEEEENS4_13SM90_TMA_LOADENS4_14ComposedLayoutINS4_7SwizzleILi3ELi4ELi3EEENS4_18smem_ptr_flag_bitsILi32EEENSR_INS5_IJNSA_ILi8EEENSA_ILi32EEEEEENS5_IJS15_SB_EEEEEEEvNS4_8identityESY_S19_vS1A_EENS_8epilogue10collective18CollectiveEpilogueINS1C_23Sm100TmaWarpSpecializedILi4ELi2ELi16ELb1ELb0EEEJSG_NS5_IJNSR_ISE_SB_EENSR_IS15_SB_EEEEEfSH_fSH_NS1C_6fusion15FusionCallbacksIS1G_NS1K_17LinearCombinationIffffLNS_15FloatRoundStyleE2EEESG_S1J_JEEENS4_5SM1004TMEM4LOAD26SM100_TMEM_LOAD_16dp128b8xESY_S19_NS4_17SM75_U32x4_LDSM_NENS4_14SM90_TMA_STOREES19_NS4_17SM90_U32x4_STSM_NENS4_39AutoVectorizingCopyWithAssumedAlignmentILi128EEEEEEvvEEEEvNT_6ParamsE)
        /*0044*/ 	.word	0x00000000
.L_29:


//--------------------- .nv.compat                --------------------------
	.section	.nv.compat,"",@"SHT_CUDA_COMPAT_INFO"
	.align	4
        /*0000*/ 	.byte	0x02, 0x09, 0x01, 0x00, 0x02, 0x02, 0x02, 0x00, 0x02, 0x05, 0x05, 0x00, 0x03, 0x07, 0x01, 0x01
        /*0010*/ 	.byte	0x02, 0x03, 0x01, 0x00, 0x02, 0x06, 0x01, 0x00, 0x04, 0x0b, 0x08, 0x00, 0x09, 0x00, 0x00, 0x00
        /*0020*/ 	.byte	0x00, 0x00, 0x00, 0x00


//--------------------- .nv.info._ZN7cutlass13device_kernelINS_4gemm6kernel13GemmUniversalIN4cute5tupleIJiiiiEEENS1_10collective13CollectiveMmaINS1_35MainloopSm100TmaUmmaWarpSpecializedILi2ELi2ELi4ENS5_IJNS4_1CILi1EEESB_SB_EEEEENS5_IJNSA_ILi64EEENSA_ILi256EEESE_EEEfNS5_IJlSB_lEEEfSH_NS4_8TiledMMAINS4_8MMA_AtomIJNS4_17SM100_MMA_TF32_SSINS_10tfloat32_tESL_fLi64ELi256ELNS4_4UMMA5MajorE0ELSN_0ELNSM_7ScaleInE0ELSO_0EEEEEENS4_6LayoutISC_NS5_IJNSA_ILi0EEESS_SS_EEEEENS5_IJNS4_10UnderscoreESV_SV_EEEEENS4_13SM90_TMA_LOADENS4_14ComposedLayoutINS4_7SwizzleILi3ELi4ELi3EEENS4_18smem_ptr_flag_bitsILi32EEENSR_INS5_IJNSA_ILi8EEENSA_ILi32EEEEEENS5_IJS15_SB_EEEEEEEvNS4_8identityESY_S19_vS1A_EENS_8epilogue10collective18CollectiveEpilogueINS1C_23Sm100TmaWarpSpecializedILi4ELi2ELi16ELb1ELb0EEEJSG_NS5_IJNSR_ISE_SB_EENSR_IS15_SB_EEEEEfSH_fSH_NS1C_6fusion15FusionCallbacksIS1G_NS1K_17LinearCombinationIffffLNS_15FloatRoundStyleE2EEESG_S1J_JEEENS4_5SM1004TMEM4LOAD26SM100_TMEM_LOAD_16dp128b8xESY_S19_NS4_17SM75_U32x4_LDSM_NENS4_14SM90_TMA_STOREES19_NS4_17SM90_U32x4_STSM_NENS4_39AutoVectorizingCopyWithAssumedAlignmentILi128EEEEEEvvEEEEvNT_6ParamsE --------------------------
	.section	.nv.info._ZN7cutlass13device_kernelINS_4gemm6kernel13GemmUniversalIN4cute5tupleIJiiiiEEENS1_10collective13CollectiveMmaINS1_35MainloopSm100TmaUmmaWarpSpecializedILi2ELi2ELi4ENS5_IJNS4_1CILi1EEESB_SB_EEEEENS5_IJNSA_ILi64EEENSA_ILi256EEESE_EEEfNS5_IJlSB_lEEEfSH_NS4_8TiledMMAINS4_8MMA_AtomIJNS4_17SM100_MMA_TF32_SSINS_10tfloat32_tESL_fLi64ELi256ELNS4_4UMMA5MajorE0ELSN_0ELNSM_7ScaleInE0ELSO_0EEEEEENS4_6LayoutISC_NS5_IJNSA_ILi0EEESS_SS_EEEEENS5_IJNS4_10UnderscoreESV_SV_EEEEENS4_13SM90_TMA_LOADENS4_14ComposedLayoutINS4_7SwizzleILi3ELi4ELi3EEENS4_18smem_ptr_flag_bitsILi32EEENSR_INS5_IJNSA_ILi8EEENSA_ILi32EEEEEENS5_IJS15_SB_EEEEEEEvNS4_8identityESY_S19_vS1A_EENS_8epilogue10collective18CollectiveEpilogueINS1C_23Sm100TmaWarpSpecializedILi4ELi2ELi16ELb1ELb0EEEJSG_NS5_IJNSR_ISE_SB_EENSR_IS15_SB_EEEEEfSH_fSH_NS1C_6fusion15FusionCallbacksIS1G_NS1K_17LinearCombinationIffffLNS_15FloatRoundStyleE2EEESG_S1J_JEEENS4_5SM1004TMEM4LOAD26SM100_TMEM_LOAD_16dp128b8xESY_S19_NS4_17SM75_U32x4_LDSM_NENS4_14SM90_TMA_STOREES19_NS4_17SM90_U32x4_STSM_NENS4_39AutoVectorizingCopyWithAssumedAlignmentILi128EEEEEEvvEEEEvNT_6ParamsE,"",@"SHT_CUDA_INFO"
	.sectionflags	@""
	.align	4


	//----- nvinfo : EIATTR_CUDA_API_VERSION
	.align		4
        /*0000*/ 	.byte	0x04, 0x37
        /*0002*/ 	.short	(.L_31 - .L_30)
.L_30:
        /*0004*/ 	.word	0x00000082


	//----- nvinfo : EIATTR_KPARAM_INFO
	.align		4
.L_31:
        /*0008*/ 	.byte	0x04, 0x17
        /*000a*/ 	.short	(.L_33 - .L_32)
.L_32:
        /*000c*/ 	.word	0x00000000
        /*0010*/ 	.short	0x0000
        /*0012*/ 	.short	0x0000
        /*0014*/ 	.byte	0x00, 0xf0, 0x01, 0x20


	//----- nvinfo : EIATTR_AT_ENTRY_FRAGMENTS
	.align		4
.L_33:
        /*0018*/ 	.byte	0x04, 0x4f
        /*001a*/ 	.short	(.L_35 - .L_34)


	//   ....[0]....
.L_34:
        /*001c*/ 	.word	0x00000006


	//----- nvinfo : EIATTR_RESERVED_SMEM_USED
	.align		4
.L_35:
        /*0020*/ 	.byte	0x01, 0x41
	.zero		2


	//----- nvinfo : EIATTR_SPARSE_MMA_MASK
	.align		4
        /*0024*/ 	.byte	0x03, 0x50
        /*0026*/ 	.short	0x0000


	//----- nvinfo : EIATTR_TCGEN05_1CTA_USED
	.align		4
        /*0028*/ 	.byte	0x01, 0x51
	.zero		2


	//----- nvinfo : EIATTR_MAXREG_COUNT
	.align		4
        /*002c*/ 	.byte	0x03, 0x1b
        /*002e*/ 	.short	0x00ff


	//----- nvinfo : EIATTR_NUM_BARRIERS
	.align		4
        /*0030*/ 	.byte	0x02, 0x4c
        /*0032*/ 	.byte	0x07
	.zero		1


	//----- nvinfo : EIATTR_EXTERNS
	.align		4
        /*0034*/ 	.byte	0x04, 0x0f
        /*0036*/ 	.short	(.L_37 - .L_36)


	//   ....[0]....
	.align		4
.L_36:
        /*0038*/ 	.word	index@(__assertfail)


	//----- nvinfo : EIATTR_MERCURY_ISA_VERSION
	.align		4
.L_37:
        /*003c*/ 	.byte	0x03, 0x5f
        /*003e*/ 	.short	0x0101


	//----- nvinfo : EIATTR_INT_WARP_WIDE_INSTR_OFFSETS
	.align		4
        /*0040*/ 	.byte	0x04, 0x31
        /*0042*/ 	.short	(.L_39 - .L_38)


	//   ....[0]....
.L_38:
        /*0044*/ 	.word	0x00001f00


	//   ....[1]....
        /*0048*/ 	.word	0x00003a40


	//   ....[2]....
        /*004c*/ 	.word	0x00003a70


	//   ....[3]....
        /*0050*/ 	.word	0x00003ac0


	//   ....[4]....
        /*0054*/ 	.word	0x000043c0


	//   ....[5]....
        /*0058*/ 	.word	0x00004420


	//   ....[6]....
        /*005c*/ 	.word	0x00004510


	//   ....[7]....
        /*0060*/ 	.word	0x00004580


	//   ....[8]....
        /*0064*/ 	.word	0x00004670


	//   ....[9]....
        /*0068*/ 	.word	0x000046e0


	//   ....[10]....
        /*006c*/ 	.word	0x000047e0


	//   ....[11]....
        /*0070*/ 	.word	0x00004860


	//   ....[12]....
        /*0074*/ 	.word	0x00004960


	//   ....[13]....
        /*0078*/ 	.word	0x00004a30


	//   ....[14]....
        /*007c*/ 	.word	0x00004ad0


	//   ....[15]....
        /*0080*/ 	.word	0x00004ba0


	//   ....[16]....
        /*0084*/ 	.word	0x00004c50


	//   ....[17]....
        /*0088*/ 	.word	0x00004d30


	//   ....[18]....
        /*008c*/ 	.word	0x00004eb0


	//   ....[19]....
        /*0090*/ 	.word	0x00005000


	//----- nvinfo : EIATTR_COOP_GROUP_MASK_REGIDS
	.align		4
.L_39:
        /*0094*/ 	.byte	0x04, 0x29
        /*0096*/ 	.short	(.L_41 - .L_40)


	//   ....[0]....
.L_40:
        /*0098*/ 	.word	0xffffffff


	//   ....[1]....
        /*009c*/ 	.word	0xffffffff


	//   ....[2]....
        /*00a0*/ 	.word	0xffffffff


	//   ....[3]....
        /*00a4*/ 	.word	0xffffffff


	//   ....[4]....
        /*00a8*/ 	.word	0xffffffff


	//   ....[5]....
        /*00ac*/ 	.word	0xffffffff


	//   ....[6]....
        /*00b0*/ 	.word	0xffffffff


	//   ....[7]....
        /*00b4*/ 	.word	0xffffffff


	//   ....[8]....
        /*00b8*/ 	.word	0xffffffff


	//   ....[9]....
        /*00bc*/ 	.word	0xffffffff


	//   ....[10]....
        /*00c0*/ 	.word	0xffffffff


	//   ....[11]....
        /*00c4*/ 	.word	0xffffffff


	//   ....[12]....
        /*00c8*/ 	.word	0xffffffff


	//----- nvinfo : EIATTR_COOP_GROUP_INSTR_OFFSETS
	.align		4
.L_41:
        /*00cc*/ 	.byte	0x04, 0x28
        /*00ce*/ 	.short	(.L_43 - .L_42)


	//   ....[0]....
.L_42:
        /*00d0*/ 	.word	0x00000090


	//   ....[1]....
        /*00d4*/ 	.word	0x000004d0


	//   ....[2]....
        /*00d8*/ 	.word	0x00000600


	//   ....[3]....
        /*00dc*/ 	.word	0x000007a0


	//   ....[4]....
        /*00e0*/ 	.word	0x000008a0


	//   ....[5]....
        /*00e4*/ 	.word	0x00000a10


	//   ....[6]....
        /*00e8*/ 	.word	0x00000bb0


	//   ....[7]....
        /*00ec*/ 	.word	0x00001de0


	//   ....[8]....
        /*00f0*/ 	.word	0x00002aa0


	//   ....[9]....
        /*00f4*/ 	.word	0x00002cb0


	//   ....[10]....
        /*00f8*/ 	.word	0x00002ce0


	//   ....[11]....
        /*00fc*/ 	.word	0x00003930


	//   ....[12]....
        /*0100*/ 	.word	0x00003b60


	//----- nvinfo : EIATTR_VRC_CTA_INIT_COUNT
	.align		4
.L_43:
        /*0104*/ 	.byte	0x02, 0x4a
        /*0106*/ 	.byte	0x80
	.zero		1


	//----- nvinfo : EIATTR_SYSCALL_OFFSETS
	.align		4
        /*0108*/ 	.byte	0x04, 0x46
        /*010a*/ 	.short	(.L_45 - .L_44)


	//   ....[0]....
.L_44:
        /*010c*/ 	.word	0x00005ab0


	//   ....[1]....
        /*0110*/ 	.word	0x00005ba0


	//   ....[2]....
        /*0114*/ 	.word	0x000063c0


	//   ....[3]....
        /*0118*/ 	.word	0x00006b80


	//   ....[4]....
        /*011c*/ 	.word	0x000072e0


	//   ....[5]....
        /*0120*/ 	.word	0x00007a90


	//   ....[6]....
        /*0124*/ 	.word	0x00008240


	//   ....[7]....
        /*0128*/ 	.word	0x00008a20


	//   ....[8]....
        /*012c*/ 	.word	0x000091d0


	//   ....[9]....
        /*0130*/ 	.word	0x00009930


	//----- nvinfo : EIATTR_MBARRIER_INSTR_OFFSETS
	.align		4
.L_45:
        /*0134*/ 	.byte	0x04, 0x39
        /*0136*/ 	.short	(.L_47 - .L_46)


	//   ....[0]....
.L_46:
        /*0138*/ 	.word	0x000005b0
        /*013c*/ 	.word	0x000000ff
        /*0140*/ 	.word	0x00000000
        /*0144*/ 	.short	0x0100
        /*0146*/ 	.byte	0x05
	.zero		1


	//   ....[1]....
        /*0148*/ 	.word	0x000005c0
        /*014c*/ 	.word	0x000000ff
        /*0150*/ 	.word	0x00000010
        /*0154*/ 	.short	0x0100
        /*0156*/ 	.byte	0x05
	.zero		1


	//   ....[2]....
        /*0158*/ 	.word	0x000005d0
        /*015c*/ 	.word	0x000000ff
        /*0160*/ 	.word	0x00000008
        /*0164*/ 	.short	0x0100
        /*0166*/ 	.byte	0x05
	.zero		1


	//   ....[3]....
        /*0168*/ 	.word	0x000005e0
        /*016c*/ 	.word	0x000000ff
        /*0170*/ 	.word	0x00000018
        /*0174*/ 	.short	0x0100
        /*0176*/ 	.byte	0x05
	.zero		1


	//   ....[4]....
        /*0178*/ 	.word	0x00000710
        /*017c*/ 	.word	0x000000ff
        /*0180*/ 	.word	0x00000020
        /*0184*/ 	.short	0x0100
        /*0186*/ 	.byte	0x07
	.zero		1


	//   ....[5]....
        /*0188*/ 	.word	0x00000720
        /*018c*/ 	.word	0x000000ff
        /*0190*/ 	.word	0x00000040
        /*0194*/ 	.short	0x0100
        /*0196*/ 	.byte	0x07
	.zero		1


	//   ....[6]....
        /*0198*/ 	.word	0x00000730
        /*019c*/ 	.word	0x000000ff
        /*01a0*/ 	.word	0x00000028
        /*01a4*/ 	.short	0x0100
        /*01a6*/ 	.byte	0x07
	.zero		1


	//   ....[7]....
        /*01a8*/ 	.word	0x00000740
        /*01ac*/ 	.word	0x000000ff
        /*01b0*/ 	.word	0x00000048
        /*01b4*/ 	.short	0x0100
        /*01b6*/ 	.byte	0x07
	.zero		1


	//   ....[8]....
        /*01b8*/ 	.word	0x00000750
        /*01bc*/ 	.word	0x000000ff
        /*01c0*/ 	.word	0x00000030
        /*01c4*/ 	.short	0x0100
        /*01c6*/ 	.byte	0x07
	.zero		1


	//   ....[9]....
        /*01c8*/ 	.word	0x00000760
        /*01cc*/ 	.word	0x000000ff
        /*01d0*/ 	.word	0x00000050
        /*01d4*/ 	.short	0x0100
        /*01d6*/ 	.byte	0x07
	.zero		1


	//   ....[10]....
        /*01d8*/ 	.word	0x00000770
        /*01dc*/ 	.word	0x000000ff
        /*01e0*/ 	.word	0x00000038
        /*01e4*/ 	.short	0x0100
        /*01e6*/ 	.byte	0x07
	.zero		1


	//   ....[11]....
        /*01e8*/ 	.word	0x00000780
        /*01ec*/ 	.word	0x000000ff
        /*01f0*/ 	.word	0x00000058
        /*01f4*/ 	.short	0x0100
        /*01f6*/ 	.byte	0x07
	.zero		1


	//   ....[12]....
        /*01f8*/ 	.word	0x00000870
        /*01fc*/ 	.word	0x000000ff
        /*0200*/ 	.word	0x00000060
        /*0204*/ 	.short	0x0100
        /*0206*/ 	.byte	0x05
	.zero		1


	//   ....[13]....
        /*0208*/ 	.word	0x00000880
        /*020c*/ 	.word	0x000000ff
        /*0210*/ 	.word	0x00000068
        /*0214*/ 	.short	0x0100
        /*0216*/ 	.byte	0x05
	.zero		1


	//   ....[14]....
        /*0218*/ 	.word	0x000009c0
        /*021c*/ 	.word	0x000000ff
        /*0220*/ 	.word	0x00000070
        /*0224*/ 	.short	0x0100
        /*0226*/ 	.byte	0x05
	.zero		1


	//   ....[15]....
        /*0228*/ 	.word	0x000009d0
        /*022c*/ 	.word	0x000000ff
        /*0230*/ 	.word	0x00000080
        /*0234*/ 	.short	0x0100
        /*0236*/ 	.byte	0x05
	.zero		1


	//   ....[16]....
        /*0238*/ 	.word	0x000009e0
        /*023c*/ 	.word	0x000000ff
        /*0240*/ 	.word	0x00000078
        /*0244*/ 	.short	0x0100
        /*0246*/ 	.byte	0x05
	.zero		1


	//   ....[17]....
        /*0248*/ 	.word	0x000009f0
        /*024c*/ 	.word	0x000000ff
        /*0250*/ 	.word	0x00000088
        /*0254*/ 	.short	0x0100
        /*0256*/ 	.byte	0x05
	.zero		1


	//   ....[18]....
        /*0258*/ 	.word	0x00000b20
        /*025c*/ 	.word	0x000000ff
        /*0260*/ 	.word	0x00000090
        /*0264*/ 	.short	0x0100
        /*0266*/ 	.byte	0x07
	.zero		1


	//   ....[19]....
        /*0268*/ 	.word	0x00000b30
        /*026c*/ 	.word	0x000000ff
        /*0270*/ 	.word	0x000000b0
        /*0274*/ 	.short	0x0100
        /*0276*/ 	.byte	0x07
	.zero		1


	//   ....[20]....
        /*0278*/ 	.word	0x00000b40
        /*027c*/ 	.word	0x000000ff
        /*0280*/ 	.word	0x00000098
        /*0284*/ 	.short	0x0100
        /*0286*/ 	.byte	0x07
	.zero		1


	//   ....[21]....
        /*0288*/ 	.word	0x00000b50
        /*028c*/ 	.word	0x000000ff
        /*0290*/ 	.word	0x000000b8
        /*0294*/ 	.short	0x0100
        /*0296*/ 	.byte	0x07
	.zero		1


	//   ....[22]....
        /*0298*/ 	.word	0x00000b60
        /*029c*/ 	.word	0x000000ff
        /*02a0*/ 	.word	0x000000a0
        /*02a4*/ 	.short	0x0100
        /*02a6*/ 	.byte	0x07
	.zero		1


	//   ....[23]....
        /*02a8*/ 	.word	0x00000b70
        /*02ac*/ 	.word	0x000000ff
        /*02b0*/ 	.word	0x000000c0
        /*02b4*/ 	.short	0x0100
        /*02b6*/ 	.byte	0x07
	.zero		1


	//   ....[24]....
        /*02b8*/ 	.word	0x00000b80
        /*02bc*/ 	.word	0x000000ff
        /*02c0*/ 	.word	0x000000a8
        /*02c4*/ 	.short	0x0100
        /*02c6*/ 	.byte	0x07
	.zero		1


	//   ....[25]....
        /*02c8*/ 	.word	0x00000b90
        /*02cc*/ 	.word	0x000000ff
        /*02d0*/ 	.word	0x000000c8
        /*02d4*/ 	.short	0x0100
        /*02d6*/ 	.byte	0x07
	.zero		1


	//   ....[26]....
        /*02d8*/ 	.word	0x00000c80
        /*02dc*/ 	.word	0x000000ff
        /*02e0*/ 	.word	0x000000d0
        /*02e4*/ 	.short	0x0100
        /*02e6*/ 	.byte	0x05
	.zero		1


	//   ....[27]....
        /*02e8*/ 	.word	0x00000c90
        /*02ec*/ 	.word	0x000000ff
        /*02f0*/ 	.word	0x000000e0
        /*02f4*/ 	.short	0x0100
        /*02f6*/ 	.byte	0x05
	.zero		1


	//   ....[28]....
        /*02f8*/ 	.word	0x00000ca0
        /*02fc*/ 	.word	0x000000ff
        /*0300*/ 	.word	0x000000d8
        /*0304*/ 	.short	0x0100
        /*0306*/ 	.byte	0x05
	.zero		1


	//   ....[29]....
        /*0308*/ 	.word	0x00000cb0
        /*030c*/ 	.word	0x000000ff
        /*0310*/ 	.word	0x000000e8
        /*0314*/ 	.short	0x0100
        /*0316*/ 	.byte	0x05
	.zero		1


	//   ....[30]....
        /*0318*/ 	.word	0x00001580
        /*031c*/ 	.word	0x00000002
        /*0320*/ 	.word	0x000000e0
        /*0324*/ 	.short	0x010a
        /*0326*/ 	.byte	0xff
	.zero		1


	//   ....[31]....
        /*0328*/ 	.word	0x000015b0
        /*032c*/ 	.word	0x00000002
        /*0330*/ 	.word	0x000000d0
        /*0334*/ 	.short	0x0101
        /*0336*/ 	.byte	0xff
	.zero		1


	//   ....[32]....
        /*0338*/ 	.word	0x00001680
        /*033c*/ 	.word	0x000000ff
        /*0340*/ 	.word	0x00000010
        /*0344*/ 	.short	0x010a
        /*0346*/ 	.byte	0x08
	.zero		1


	//   ....[33]....
        /*0348*/ 	.word	0x00001720
        /*034c*/ 	.word	0x000000ff
        /*0350*/ 	.word	0x00000010
        /*0354*/ 	.short	0x010a
        /*0356*/ 	.byte	0x21
	.zero		1


	//   ....[34]....
        /*0358*/ 	.word	0x00001870
        /*035c*/ 	.word	0x000000ff
        /*0360*/ 	.word	0x00000010
        /*0364*/ 	.short	0x010a
        /*0366*/ 	.byte	0x08
	.zero		1


	//   ....[35]....
        /*0368*/ 	.word	0x00001a40
        /*036c*/ 	.word	0x000000ff
        /*0370*/ 	.word	0x00000068
        /*0374*/ 	.short	0x0101
        /*0376*/ 	.byte	0x04
	.zero		1


	//   ....[36]....
        /*0378*/ 	.word	0x00001a60
        /*037c*/ 	.word	0x000000ff
        /*0380*/ 	.word	0x00000010
        /*0384*/ 	.short	0x010a
        /*0386*/ 	.byte	0x08
	.zero		1


	//   ....[37]....
        /*0388*/ 	.word	0x00001ae0
        /*038c*/ 	.word	0x000000ff
        /*0390*/ 	.word	0x00000010
        /*0394*/ 	.short	0x010a
        /*0396*/ 	.byte	0x21
	.zero		1


	//   ....[38]....
        /*0398*/ 	.word	0x00001c30
        /*039c*/ 	.word	0x000000ff
        /*03a0*/ 	.word	0x00000010
        /*03a4*/ 	.short	0x010a
        /*03a6*/ 	.byte	0x08
	.zero		1


	//   ....[39]....
        /*03a8*/ 	.word	0x00001e10
        /*03ac*/ 	.word	0x00000002
        /*03b0*/ 	.word	0x00000070
        /*03b4*/ 	.short	0x010a
        /*03b6*/ 	.byte	0xff
	.zero		1


	//   ....[40]....
        /*03b8*/ 	.word	0x00001ed0
        /*03bc*/ 	.word	0x00000002
        /*03c0*/ 	.word	0x00000000
        /*03c4*/ 	.short	0x0101
        /*03c6*/ 	.byte	0xff
	.zero		1


	//   ....[41]....
        /*03c8*/ 	.word	0x00002430
        /*03cc*/ 	.word	0x000000ff
        /*03d0*/ 	.word	0x00000000
        /*03d4*/ 	.short	0x010a
        /*03d6*/ 	.byte	0x04
	.zero		1


	//   ....[42]....
        /*03d8*/ 	.word	0x000024d0
        /*03dc*/ 	.word	0x00000000
        /*03e0*/ 	.word	0x00000000
        /*03e4*/ 	.short	0x010a
        /*03e6*/ 	.byte	0xff
	.zero		1


	//   ....[43]....
        /*03e8*/ 	.word	0x000025f0
        /*03ec*/ 	.word	0x00000000
        /*03f0*/ 	.word	0x000000d0
        /*03f4*/ 	.short	0x010a
        /*03f6*/ 	.byte	0xff
	.zero		1


	//   ....[44]....
        /*03f8*/ 	.word	0x00002660
        /*03fc*/ 	.word	0x00000000
        /*0400*/ 	.word	0x00000000
        /*0404*/ 	.short	0x0101
        /*0406*/ 	.byte	0xff
	.zero		1


	//   ....[45]....
        /*0408*/ 	.word	0x00002680
        /*040c*/ 	.word	0x000000ff
        /*0410*/ 	.word	0x00000080
        /*0414*/ 	.short	0x010a
        /*0416*/ 	.byte	0x05
	.zero		1


	//   ....[46]....
        /*0418*/ 	.word	0x000027a0
        /*041c*/ 	.word	0x00000000
        /*0420*/ 	.word	0x00000070
        /*0424*/ 	.short	0x010a
        /*0426*/ 	.byte	0xff
	.zero		1


	//   ....[47]....
        /*0428*/ 	.word	0x000028a0
        /*042c*/ 	.word	0x00000000
        /*0430*/ 	.word	0x00000000
        /*0434*/ 	.short	0x0101
        /*0436*/ 	.byte	0xff
	.zero		1


	//   ....[48]....
        /*0438*/ 	.word	0x00002930
        /*043c*/ 	.word	0x000000ff
        /*0440*/ 	.word	0x00000080
        /*0444*/ 	.short	0x0106
        /*0446*/ 	.byte	0x05
	.zero		1


	//   ....[49]....
        /*0448*/ 	.word	0x00002950
        /*044c*/ 	.word	0x000000ff
        /*0450*/ 	.word	0x00000080
        /*0454*/ 	.short	0x010a
        /*0456*/ 	.byte	0x05
	.zero		1


	//   ....[50]....
        /*0458*/ 	.word	0x000029e0
        /*045c*/ 	.word	0x000000ff
        /*0460*/ 	.word	0x00000080
        /*0464*/ 	.short	0x0106
        /*0466*/ 	.byte	0x04
	.zero		1


	//   ....[51]....
        /*0468*/ 	.word	0x00002a20
        /*046c*/ 	.word	0x00000000
        /*0470*/ 	.word	0x00000080
        /*0474*/ 	.short	0x010a
        /*0476*/ 	.byte	0xff
	.zero		1


	//   ....[52]....
        /*0478*/ 	.word	0x00002fe0
        /*047c*/ 	.word	0x00000000
        /*0480*/ 	.word	0x00000070
        /*0484*/ 	.short	0x010a
        /*0486*/ 	.byte	0xff
	.zero		1


	//   ....[53]....
        /*0488*/ 	.word	0x000030f0
        /*048c*/ 	.word	0x00000003
        /*0490*/ 	.word	0x00000000
        /*0494*/ 	.short	0x0101
        /*0496*/ 	.byte	0xff
	.zero		1


	//   ....[54]....
        /*0498*/ 	.word	0x00003100
        /*049c*/ 	.word	0x000000ff
        /*04a0*/ 	.word	0x00000000
        /*04a4*/ 	.short	0x010a
        /*04a6*/ 	.byte	0x07
	.zero		1


	//   ....[55]....
        /*04a8*/ 	.word	0x00003180
        /*04ac*/ 	.word	0x000000ff
        /*04b0*/ 	.word	0x000000b0
        /*04b4*/ 	.short	0x010a
        /*04b6*/ 	.byte	0x06
	.zero		1


	//   ....[56]....
        /*04b8*/ 	.word	0x00003250
        /*04bc*/ 	.word	0x000000ff
        /*04c0*/ 	.word	0x00000000
        /*04c4*/ 	.short	0x010a
        /*04c6*/ 	.byte	0x0b
	.zero		1


	//   ....[57]....
        /*04c8*/ 	.word	0x00003380
        /*04cc*/ 	.word	0x000000ff
        /*04d0*/ 	.word	0x00000000
        /*04d4*/ 	.short	0x010a
        /*04d6*/ 	.byte	0x22
	.zero		1


	//   ....[58]....
        /*04d8*/ 	.word	0x00003760
        /*04dc*/ 	.word	0x000000ff
        /*04e0*/ 	.word	0x00000000
        /*04e4*/ 	.short	0x010a
        /*04e6*/ 	.byte	0x06
	.zero		1


	//   ....[59]....
        /*04e8*/ 	.word	0x000037f0
        /*04ec*/ 	.word	0x000000ff
        /*04f0*/ 	.word	0x00000000
        /*04f4*/ 	.short	0x010a
        /*04f6*/ 	.byte	0x06
	.zero		1


	//   ....[60]....
        /*04f8*/ 	.word	0x00003880
        /*04fc*/ 	.word	0x000000ff
        /*0500*/ 	.word	0x00000000
        /*0504*/ 	.short	0x010a
        /*0506*/ 	.byte	0x06
	.zero		1


	//   ....[61]....
        /*0508*/ 	.word	0x00003910
        /*050c*/ 	.word	0x000000ff
        /*0510*/ 	.word	0x00000000
        /*0514*/ 	.short	0x010a
        /*0516*/ 	.byte	0x07
	.zero		1


	//   ....[62]....
        /*0518*/ 	.word	0x00003d60
        /*051c*/ 	.word	0x00000000
        /*0520*/ 	.word	0x00000070
        /*0524*/ 	.short	0x010a
        /*0526*/ 	.byte	0xff
	.zero		1


	//   ....[63]....
        /*0528*/ 	.word	0x00003e20
        /*052c*/ 	.word	0x00000000
        /*0530*/ 	.word	0x00000000
        /*0534*/ 	.short	0x0101
        /*0536*/ 	.byte	0xff
	.zero		1


	//   ....[64]....
        /*0538*/ 	.word	0x00004140
        /*053c*/ 	.word	0x000000ff
        /*0540*/ 	.word	0x00000068
        /*0544*/ 	.short	0x010a
        /*0546*/ 	.byte	0x07
	.zero		1


	//   ....[65]....
        /*0548*/ 	.word	0x00004340
        /*054c*/ 	.word	0x000000ff
        /*0550*/ 	.word	0x00000040
        /*0554*/ 	.short	0x010a
        /*0556*/ 	.byte	0x07
	.zero		1


	//   ....[66]....
        /*0558*/ 	.word	0x000044c0
        /*055c*/ 	.word	0x000000ff
        /*0560*/ 	.word	0x00000020
        /*0564*/ 	.short	0x010b
        /*0566*/ 	.byte	0x07
	.zero		1


	//   ....[67]....
        /*0568*/ 	.word	0x000044d0
        /*056c*/ 	.word	0x000000ff
        /*0570*/ 	.word	0x00000000
        /*0574*/ 	.short	0x0101
        /*0576*/ 	.byte	0x15
	.zero		1


	//   ....[68]....
        /*0578*/ 	.word	0x000044e0
        /*057c*/ 	.word	0x000000ff
        /*0580*/ 	.word	0x00000048
        /*0584*/ 	.short	0x010a
        /*0586*/ 	.byte	0x07
	.zero		1


	//   ....[69]....
        /*0588*/ 	.word	0x00004620
        /*058c*/ 	.word	0x000000ff
        /*0590*/ 	.word	0x00000028
        /*0594*/ 	.short	0x010b
        /*0596*/ 	.byte	0x07
	.zero		1


	//   ....[70]....
        /*0598*/ 	.word	0x00004630
        /*059c*/ 	.word	0x000000ff
        /*05a0*/ 	.word	0x00000000
        /*05a4*/ 	.short	0x0101
        /*05a6*/ 	.byte	0x0f
	.zero		1


	//   ....[71]....
        /*05a8*/ 	.word	0x00004640
        /*05ac*/ 	.word	0x000000ff
        /*05b0*/ 	.word	0x00000050
        /*05b4*/ 	.short	0x010a
        /*05b6*/ 	.byte	0x07
	.zero		1


	//   ....[72]....
        /*05b8*/ 	.word	0x00004790
        /*05bc*/ 	.word	0x000000ff
        /*05c0*/ 	.word	0x00000030
        /*05c4*/ 	.short	0x010b
        /*05c6*/ 	.byte	0x07
	.zero		1


	//   ....[73]....
        /*05c8*/ 	.word	0x000047a0
        /*05cc*/ 	.word	0x000000ff
        /*05d0*/ 	.word	0x00000000
        /*05d4*/ 	.short	0x0101
        /*05d6*/ 	.byte	0x0e
	.zero		1


	//   ....[74]....
        /*05d8*/ 	.word	0x000047b0
        /*05dc*/ 	.word	0x000000ff
        /*05e0*/ 	.word	0x00000058
        /*05e4*/ 	.short	0x010a
        /*05e6*/ 	.byte	0x07
	.zero		1


	//   ....[75]....
        /*05e8*/ 	.word	0x00004910
        /*05ec*/ 	.word	0x000000ff
        /*05f0*/ 	.word	0x00000038
        /*05f4*/ 	.short	0x010b
        /*05f6*/ 	.byte	0x07
	.zero		1


	//   ....[76]....
        /*05f8*/ 	.word	0x00004920
        /*05fc*/ 	.word	0x000000ff
        /*0600*/ 	.word	0x00000000
        /*0604*/ 	.short	0x0101
        /*0606*/ 	.byte	0x0d
	.zero		1


	//   ....[77]....
        /*0608*/ 	.word	0x00004930
        /*060c*/ 	.word	0x000000ff
        /*0610*/ 	.word	0x00000040
        /*0614*/ 	.short	0x010a
        /*0616*/ 	.byte	0x07
	.zero		1


	//   ....[78]....
        /*0618*/ 	.word	0x00004a80
        /*061c*/ 	.word	0x000000ff
        /*0620*/ 	.word	0x00000020
        /*0624*/ 	.short	0x010b
        /*0626*/ 	.byte	0x07
	.zero		1


	//   ....[79]....
        /*0628*/ 	.word	0x00004a90
        /*062c*/ 	.word	0x000000ff
        /*0630*/ 	.word	0x00000000
        /*0634*/ 	.short	0x0101
        /*0636*/ 	.byte	0x15
	.zero		1


	//   ....[80]....
        /*0638*/ 	.word	0x00004aa0
        /*063c*/ 	.word	0x000000ff
        /*0640*/ 	.word	0x00000048
        /*0644*/ 	.short	0x010a
        /*0646*/ 	.byte	0x07
	.zero		1


	//   ....[81]....
        /*0648*/ 	.word	0x00004bf0
        /*064c*/ 	.word	0x000000ff
        /*0650*/ 	.word	0x00000028
        /*0654*/ 	.short	0x010b
        /*0656*/ 	.byte	0x07
	.zero		1


	//   ....[82]....
        /*0658*/ 	.word	0x00004c00
        /*065c*/ 	.word	0x000000ff
        /*0660*/ 	.word	0x00000000
        /*0664*/ 	.short	0x0101
        /*0666*/ 	.byte	0x0f
	.zero		1


	//   ....[83]....
        /*0668*/ 	.word	0x00004c10
        /*066c*/ 	.word	0x000000ff
        /*0670*/ 	.word	0x00000050
        /*0674*/ 	.short	0x010a
        /*0676*/ 	.byte	0x07
	.zero		1


	//   ....[84]....
        /*0678*/ 	.word	0x00004d90
        /*067c*/ 	.word	0x000000ff
        /*0680*/ 	.word	0x00000030
        /*0684*/ 	.short	0x010b
        /*0686*/ 	.byte	0x07
	.zero		1


	//   ....[85]....
        /*0688*/ 	.word	0x00004dd0
        /*068c*/ 	.word	0x000000ff
        /*0690*/ 	.word	0x00000000
        /*0694*/ 	.short	0x0101
        /*0696*/ 	.byte	0x0e
	.zero		1


	//   ....[86]....
        /*0698*/ 	.word	0x00004e10
        /*069c*/ 	.word	0x000000ff
        /*06a0*/ 	.word	0x00000058
        /*06a4*/ 	.short	0x010a
        /*06a6*/ 	.byte	0x07
	.zero		1


	//   ....[87]....
        /*06a8*/ 	.word	0x00005040
        /*06ac*/ 	.word	0x000000ff
        /*06b0*/ 	.word	0x00000038
        /*06b4*/ 	.short	0x010b
        /*06b6*/ 	.byte	0x07
	.zero		1


	//   ....[88]....
        /*06b8*/ 	.word	0x00005060
        /*06bc*/ 	.word	0x000000ff
        /*06c0*/ 	.word	0x00000000
        /*06c4*/ 	.short	0x0101
        /*06c6*/ 	.byte	0x0d
	.zero		1


	//   ....[89]....
        /*06c8*/ 	.word	0x00005080
        /*06cc*/ 	.word	0x000000ff
        /*06d0*/ 	.word	0x00000040
        /*06d4*/ 	.short	0x010a
        /*06d6*/ 	.byte	0x07
	.zero		1


	//   ....[90]....
        /*06d8*/ 	.word	0x000050a0
        /*06dc*/ 	.word	0x000000ff
        /*06e0*/ 	.word	0x00000048
        /*06e4*/ 	.short	0x010a
        /*06e6*/ 	.byte	0x07
	.zero		1


	//   ....[91]....
        /*06e8*/ 	.word	0x000050c0
        /*06ec*/ 	.word	0x000000ff
        /*06f0*/ 	.word	0x00000050
        /*06f4*/ 	.short	0x010a
        /*06f6*/ 	.byte	0x07
	.zero		1


	//   ....[92]....
        /*06f8*/ 	.word	0x00005110
        /*06fc*/ 	.word	0x00000002
        /*0700*/ 	.word	0x00000058
        /*0704*/ 	.short	0x010a
        /*0706*/ 	.byte	0xff
	.zero		1


	//   ....[93]....
        /*0708*/ 	.word	0x00005470
        /*070c*/ 	.word	0x00000000
        /*0710*/ 	.word	0x00000070
        /*0714*/ 	.short	0x010a
        /*0716*/ 	.byte	0xff
	.zero		1


	//   ....[94]....
        /*0718*/ 	.word	0x00005580
        /*071c*/ 	.word	0x00000000
        /*0720*/ 	.word	0x00000000
        /*0724*/ 	.short	0x0101
        /*0726*/ 	.byte	0xff
	.zero		1


	//   ....[95]....
        /*0728*/ 	.word	0x00006000
        /*072c*/ 	.word	0x000000ff
        /*0730*/ 	.word	0x00000020
        /*0734*/ 	.short	0x010a
        /*0736*/ 	.byte	0x30
	.zero		1


	//   ....[96]....
        /*0738*/ 	.word	0x00006030
        /*073c*/ 	.word	0x00000055
        /*0740*/ 	.word	0x00000090
        /*0744*/ 	.short	0x010a
        /*0746*/ 	.byte	0xff
	.zero		1


	//   ....[97]....
        /*0748*/ 	.word	0x000061a0
        /*074c*/ 	.word	0x000000ff
        /*0750*/ 	.word	0x00000020
        /*0754*/ 	.short	0x010a
        /*0756*/ 	.byte	0x30
	.zero		1


	//   ....[98]....
        /*0758*/ 	.word	0x000062a0
        /*075c*/ 	.word	0x00000055
        /*0760*/ 	.word	0x00000090
        /*0764*/ 	.short	0x010a
        /*0766*/ 	.byte	0xff
	.zero		1


	//   ....[99]....
        /*0768*/ 	.word	0x000068a0
        /*076c*/ 	.word	0x00000000
        /*0770*/ 	.word	0x00000000
        /*0774*/ 	.short	0x0101
        /*0776*/ 	.byte	0xff
	.zero		1


	//   ....[100]....
        /*0778*/ 	.word	0x000068b0
        /*077c*/ 	.word	0x00000002
        /*0780*/ 	.word	0x00000020
        /*0784*/ 	.short	0x010a
        /*0786*/ 	.byte	0xff
	.zero		1


	//   ....[101]....
        /*0788*/ 	.word	0x00006980
        /*078c*/ 	.word	0x00000002
        /*0790*/ 	.word	0x00000020
        /*0794*/ 	.short	0x010a
        /*0796*/ 	.byte	0xff
	.zero		1


	//   ....[102]....
        /*0798*/ 	.word	0x00007000
        /*079c*/ 	.word	0x00000010
        /*07a0*/ 	.word	0x00000000
        /*07a4*/ 	.short	0x0101
        /*07a6*/ 	.byte	0xff
	.zero		1


	//   ....[103]....
        /*07a8*/ 	.word	0x00007020
        /*07ac*/ 	.word	0x00000000
        /*07b0*/ 	.word	0x00000020
        /*07b4*/ 	.short	0x010a
        /*07b6*/ 	.byte	0xff
	.zero		1


	//   ....[104]....
        /*07b8*/ 	.word	0x000070e0
        /*07bc*/ 	.word	0x00000000
        /*07c0*/ 	.word	0x00000020
        /*07c4*/ 	.short	0x010a
        /*07c6*/ 	.byte	0xff
	.zero		1


	//   ....[105]....
        /*07c8*/ 	.word	0x00007770
        /*07cc*/ 	.word	0x00000010
        /*07d0*/ 	.word	0x00000000
        /*07d4*/ 	.short	0x0101
        /*07d6*/ 	.byte	0xff
	.zero		1


	//   ....[106]....
        /*07d8*/ 	.word	0x00007790
        /*07dc*/ 	.word	0x00000000
        /*07e0*/ 	.word	0x00000020
        /*07e4*/ 	.short	0x010a
        /*07e6*/ 	.byte	0xff
	.zero		1


	//   ....[107]....
        /*07e8*/ 	.word	0x00007850
        /*07ec*/ 	.word	0x00000000
        /*07f0*/ 	.word	0x00000020
        /*07f4*/ 	.short	0x010a
        /*07f6*/ 	.byte	0xff
	.zero		1


	//   ....[108]....
        /*07f8*/ 	.word	0x00007f10
        /*07fc*/ 	.word	0x00000010
        /*0800*/ 	.word	0x00000000
        /*0804*/ 	.short	0x0101
        /*0806*/ 	.byte	0xff
	.zero		1


	//   ....[109]....
        /*0808*/ 	.word	0x00007f30
        /*080c*/ 	.word	0x00000000
        /*0810*/ 	.word	0x00000020
        /*0814*/ 	.short	0x010a
        /*0816*/ 	.byte	0xff
	.zero		1


	//   ....[110]....
        /*0818*/ 	.word	0x00007ff0
        /*081c*/ 	.word	0x00000000
        /*0820*/ 	.word	0x00000020
        /*0824*/ 	.short	0x010a
        /*0826*/ 	.byte	0xff
	.zero		1


	//   ....[111]....
        /*0828*/ 	.word	0x000086f0
        /*082c*/ 	.word	0x00000010
        /*0830*/ 	.word	0x00000000
        /*0834*/ 	.short	0x0101
        /*0836*/ 	.byte	0xff
	.zero		1


	//   ....[112]....
        /*0838*/ 	.word	0x00008710
        /*083c*/ 	.word	0x00000000
        /*0840*/ 	.word	0x00000020
        /*0844*/ 	.short	0x010a
        /*0846*/ 	.byte	0xff
	.zero		1


	//   ....[113]....
        /*0848*/ 	.word	0x000087d0
        /*084c*/ 	.word	0x00000000
        /*0850*/ 	.word	0x00000020
        /*0854*/ 	.short	0x010a
        /*0856*/ 	.byte	0xff
	.zero		1


	//   ....[114]....
        /*0858*/ 	.word	0x00008ea0
        /*085c*/ 	.word	0x00000010
        /*0860*/ 	.word	0x00000000
        /*0864*/ 	.short	0x0101
        /*0866*/ 	.byte	0xff
	.zero		1


	//   ....[115]....
        /*0868*/ 	.word	0x00008ec0
        /*086c*/ 	.word	0x00000000
        /*0870*/ 	.word	0x00000020
        /*0874*/ 	.short	0x010a
        /*0876*/ 	.byte	0xff
	.zero		1


	//   ....[116]....
        /*0878*/ 	.word	0x00008f80
        /*087c*/ 	.word	0x00000000
        /*0880*/ 	.word	0x00000020
        /*0884*/ 	.short	0x010a
        /*0886*/ 	.byte	0xff
	.zero		1


	//   ....[117]....
        /*0888*/ 	.word	0x00009650
        /*088c*/ 	.word	0x00000010
        /*0890*/ 	.word	0x00000000
        /*0894*/ 	.short	0x0101
        /*0896*/ 	.byte	0xff
	.zero		1


	//   ....[118]....
        /*0898*/ 	.word	0x00009670
        /*089c*/ 	.word	0x00000000
        /*08a0*/ 	.word	0x00000020
        /*08a4*/ 	.short	0x010a
        /*08a6*/ 	.byte	0xff
	.zero		1


	//   ....[119]....
        /*08a8*/ 	.word	0x00009730
        /*08ac*/ 	.word	0x00000000
        /*08b0*/ 	.word	0x00000020
        /*08b4*/ 	.short	0x010a
        /*08b6*/ 	.byte	0xff
	.zero		1


	//   ....[120]....
        /*08b8*/ 	.word	0x000099d0
        /*08bc*/ 	.word	0x000000ff
        /*08c0*/ 	.word	0x00000000
        /*08c4*/ 	.short	0x0101
        /*08c6*/ 	.byte	0x05
	.zero		1


	//   ....[121]....
        /*08c8*/ 	.word	0x00009e10
        /*08cc*/ 	.word	0x00000000
        /*08d0*/ 	.word	0x00000000
        /*08d4*/ 	.short	0x0101
        /*08d6*/ 	.byte	0xff
	.zero		1


	//   ....[122]....
        /*08d8*/ 	.word	0x0000a080
        /*08dc*/ 	.word	0x000000ff
        /*08e0*/ 	.word	0x00000000
        /*08e4*/ 	.short	0x0101
        /*08e6*/ 	.byte	0x04
	.zero		1


	//   ....[123]....
        /*08e8*/ 	.word	0x0000a0a0
        /*08ec*/ 	.word	0x00000002
        /*08f0*/ 	.word	0x000000e0
        /*08f4*/ 	.short	0x010a
        /*08f6*/ 	.byte	0xff
	.zero		1


	//   ....[124]....
        /*08f8*/ 	.word	0x0000a100
        /*08fc*/ 	.word	0x00000002
        /*0900*/ 	.word	0x00000010
        /*0904*/ 	.short	0x010a
        /*0906*/ 	.byte	0xff
	.zero		1


	//   ....[125]....
        /*0908*/ 	.word	0x0000a160
        /*090c*/ 	.word	0x00000002
        /*0910*/ 	.word	0x00000010
        /*0914*/ 	.short	0x010a
        /*0916*/ 	.byte	0xff
	.zero		1


	//   ....[126]....
        /*0918*/ 	.word	0x0000a1b0
        /*091c*/ 	.word	0x00000002
        /*0920*/ 	.word	0x00000070
        /*0924*/ 	.short	0x010a
        /*0926*/ 	.byte	0xff
	.zero		1


	//   ....[127]....
        /*0928*/ 	.word	0x0000a210
        /*092c*/ 	.word	0x00000000
        /*0930*/ 	.word	0x00000000
        /*0934*/ 	.short	0x010a
        /*0936*/ 	.byte	0xff
	.zero		1


	//   ....[128]....
        /*0938*/ 	.word	0x0000a260
        /*093c*/ 	.word	0x00000000
        /*0940*/ 	.word	0x000000d0
        /*0944*/ 	.short	0x010a
        /*0946*/ 	.byte	0xff
	.zero		1


	//   ....[129]....
        /*0948*/ 	.word	0x0000a2c0
        /*094c*/ 	.word	0x00000000
        /*0950*/ 	.word	0x00000080
        /*0954*/ 	.short	0x010a
        /*0956*/ 	.byte	0xff
	.zero		1


	//   ....[130]....
        /*0958*/ 	.word	0x0000a310
        /*095c*/ 	.word	0x00000000
        /*0960*/ 	.word	0x00000070
        /*0964*/ 	.short	0x010a
        /*0966*/ 	.byte	0xff
	.zero		1


	//   ....[131]....
        /*0968*/ 	.word	0x0000a370
        /*096c*/ 	.word	0x00000000
        /*0970*/ 	.word	0x00000080
        /*0974*/ 	.short	0x010a
        /*0976*/ 	.byte	0xff
	.zero		1


	//   ....[132]....
        /*0978*/ 	.word	0x0000a3c0
        /*097c*/ 	.word	0x00000000
        /*0980*/ 	.word	0x00000070
        /*0984*/ 	.short	0x010a
        /*0986*/ 	.byte	0xff
	.zero		1


	//   ....[133]....
        /*0988*/ 	.word	0x0000a420
        /*098c*/ 	.word	0x00000002
        /*0990*/ 	.word	0x000000b0
        /*0994*/ 	.short	0x010a
        /*0996*/ 	.byte	0xff
	.zero		1


	//   ....[134]....
        /*0998*/ 	.word	0x0000a480
        /*099c*/ 	.word	0x00000000
        /*09a0*/ 	.word	0x00000000
        /*09a4*/ 	.short	0x010a
        /*09a6*/ 	.byte	0xff
	.zero		1


	//   ....[135]....
        /*09a8*/ 	.word	0x0000a4e0
        /*09ac*/ 	.word	0x00000000
        /*09b0*/ 	.word	0x00000000
        /*09b4*/ 	.short	0x010a
        /*09b6*/ 	.byte	0xff
	.zero		1


	//   ....[136]....
        /*09b8*/ 	.word	0x0000a540
        /*09bc*/ 	.word	0x00000000
        /*09c0*/ 	.word	0x00000000
        /*09c4*/ 	.short	0x010a
        /*09c6*/ 	.byte	0xff
	.zero		1


	//   ....[137]....
        /*09c8*/ 	.word	0x0000a5a0
        /*09cc*/ 	.word	0x00000000
        /*09d0*/ 	.word	0x00000000
        /*09d4*/ 	.short	0x010a
        /*09d6*/ 	.byte	0xff
	.zero		1


	//   ....[138]....
        /*09d8*/ 	.word	0x0000a600
        /*09dc*/ 	.word	0x00000000
        /*09e0*/ 	.word	0x00000000
        /*09e4*/ 	.short	0x010a
        /*09e6*/ 	.byte	0xff
	.zero		1


	//   ....[139]....
        /*09e8*/ 	.word	0x0000a650
        /*09ec*/ 	.word	0x00000000
        /*09f0*/ 	.word	0x00000070
        /*09f4*/ 	.short	0x010a
        /*09f6*/ 	.byte	0xff
	.zero		1


	//   ....[140]....
        /*09f8*/ 	.word	0x0000a6b0
        /*09fc*/ 	.word	0x00000000
        /*0a00*/ 	.word	0x00000068
        /*0a04*/ 	.short	0x010a
        /*0a06*/ 	.byte	0xff
	.zero		1


	//   ....[141]....
        /*0a08*/ 	.word	0x0000a710
        /*0a0c*/ 	.word	0x00000000
        /*0a10*/ 	.word	0x00000040
        /*0a14*/ 	.short	0x010a
        /*0a16*/ 	.byte	0xff
	.zero		1


	//   ....[142]....
        /*0a18*/ 	.word	0x0000a770
        /*0a1c*/ 	.word	0x00000000
        /*0a20*/ 	.word	0x00000048
        /*0a24*/ 	.short	0x010a
        /*0a26*/ 	.byte	0xff
	.zero		1


	//   ....[143]....
        /*0a28*/ 	.word	0x0000a7d0
        /*0a2c*/ 	.word	0x00000000
        /*0a30*/ 	.word	0x00000050
        /*0a34*/ 	.short	0x010a
        /*0a36*/ 	.byte	0xff
	.zero		1


	//   ....[144]....
        /*0a38*/ 	.word	0x0000a830
        /*0a3c*/ 	.word	0x00000000
        /*0a40*/ 	.word	0x00000058
        /*0a44*/ 	.short	0x010a
        /*0a46*/ 	.byte	0xff
	.zero		1


	//   ....[145]....
        /*0a48*/ 	.word	0x0000a890
        /*0a4c*/ 	.word	0x00000000
        /*0a50*/ 	.word	0x00000040
        /*0a54*/ 	.short	0x010a
        /*0a56*/ 	.byte	0xff
	.zero		1


	//   ....[146]....
        /*0a58*/ 	.word	0x0000a8f0
        /*0a5c*/ 	.word	0x00000000
        /*0a60*/ 	.word	0x00000048
        /*0a64*/ 	.short	0x010a
        /*0a66*/ 	.byte	0xff
	.zero		1


	//   ....[147]....
        /*0a68*/ 	.word	0x0000a950
        /*0a6c*/ 	.word	0x00000000
        /*0a70*/ 	.word	0x00000050
        /*0a74*/ 	.short	0x010a
        /*0a76*/ 	.byte	0xff
	.zero		1


	//   ....[148]....
        /*0a78*/ 	.word	0x0000a9b0
        /*0a7c*/ 	.word	0x00000000
        /*0a80*/ 	.word	0x00000058
        /*0a84*/ 	.short	0x010a
        /*0a86*/ 	.byte	0xff
	.zero		1


	//   ....[149]....
        /*0a88*/ 	.word	0x0000aa10
        /*0a8c*/ 	.word	0x00000000
        /*0a90*/ 	.word	0x00000040
        /*0a94*/ 	.short	0x010a
        /*0a96*/ 	.byte	0xff
	.zero		1


	//   ....[150]....
        /*0a98*/ 	.word	0x0000aa70
        /*0a9c*/ 	.word	0x00000000
        /*0aa0*/ 	.word	0x00000048
        /*0aa4*/ 	.short	0x010a
        /*0aa6*/ 	.byte	0xff
	.zero		1


	//   ....[151]....
        /*0aa8*/ 	.word	0x0000aad0
        /*0aac*/ 	.word	0x00000002
        /*0ab0*/ 	.word	0x00000050
        /*0ab4*/ 	.short	0x010a
        /*0ab6*/ 	.byte	0xff
	.zero		1


	//   ....[152]....
        /*0ab8*/ 	.word	0x0000ab20
        /*0abc*/ 	.word	0x00000000
        /*0ac0*/ 	.word	0x00000070
        /*0ac4*/ 	.short	0x010a
        /*0ac6*/ 	.byte	0xff
	.zero		1


	//   ....[153]....
        /*0ac8*/ 	.word	0x0000ab80
        /*0acc*/ 	.word	0x00000000
        /*0ad0*/ 	.word	0x00000020
        /*0ad4*/ 	.short	0x010a
        /*0ad6*/ 	.byte	0xff
	.zero		1


	//   ....[154]....
        /*0ad8*/ 	.word	0x0000abd0
        /*0adc*/ 	.word	0x00000055
        /*0ae0*/ 	.word	0x00000090
        /*0ae4*/ 	.short	0x010a
        /*0ae6*/ 	.byte	0xff
	.zero		1


	//   ....[155]....
        /*0ae8*/ 	.word	0x0000ac20
        /*0aec*/ 	.word	0x00000002
        /*0af0*/ 	.word	0x00000020
        /*0af4*/ 	.short	0x010a
        /*0af6*/ 	.byte	0xff
	.zero		1


	//   ....[156]....
        /*0af8*/ 	.word	0x0000ac70
        /*0afc*/ 	.word	0x00000000
        /*0b00*/ 	.word	0x00000020
        /*0b04*/ 	.short	0x010a
        /*0b06*/ 	.byte	0xff
	.zero		1


	//   ....[157]....
        /*0b08*/ 	.word	0x0000acc0
        /*0b0c*/ 	.word	0x00000000
        /*0b10*/ 	.word	0x00000020
        /*0b14*/ 	.short	0x010a
        /*0b16*/ 	.byte	0xff
	.zero		1


	//   ....[158]....
        /*0b18*/ 	.word	0x0000ad10
        /*0b1c*/ 	.word	0x00000000
        /*0b20*/ 	.word	0x00000020
        /*0b24*/ 	.short	0x010a
        /*0b26*/ 	.byte	0xff
	.zero		1


	//   ....[159]....
        /*0b28*/ 	.word	0x0000ad60
        /*0b2c*/ 	.word	0x00000000
        /*0b30*/ 	.word	0x00000020
        /*0b34*/ 	.short	0x010a
        /*0b36*/ 	.byte	0xff
	.zero		1


	//   ....[160]....
        /*0b38*/ 	.word	0x0000adb0
        /*0b3c*/ 	.word	0x00000000
        /*0b40*/ 	.word	0x00000020
        /*0b44*/ 	.short	0x010a
        /*0b46*/ 	.byte	0xff
	.zero		1


	//   ....[161]....
        /*0b48*/ 	.word	0x0000ae00
        /*0b4c*/ 	.word	0x00000000
        /*0b50*/ 	.word	0x00000020
        /*0b54*/ 	.short	0x010a
        /*0b56*/ 	.byte	0xff
	.zero		1


	//----- nvinfo : EIATTR_NUM_MBARRIERS
	.align		4
.L_47:
        /*0b58*/ 	.byte	0x03, 0x38
        /*0b5a*/ 	.short	0x001e


	//----- nvinfo : EIATTR_EXIT_INSTR_OFFSETS
	.align		4
        /*0b5c*/ 	.byte	0x04, 0x1c
        /*0b5e*/ 	.short	(.L_49 - .L_48)


	//   ....[0]....
.L_48:
        /*0b60*/ 	.word	0x00002500


	//   ....[1]....
        /*0b64*/ 	.word	0x000029f0


	//   ....[2]....
        /*0b68*/ 	.word	0x00002a50


	//   ....[3]....
        /*0b6c*/ 	.word	0x00003b70


	//   ....[4]....
        /*0b70*/ 	.word	0x00005140


	//   ....[5]....
        /*0b74*/ 	.word	0x00005180


	//   ....[6]....
        /*0b78*/ 	.word	0x00009f70


	//   ....[7]....
        /*0b7c*/ 	.word	0x00009ff0


	//   ....[8]....
        /*0b80*/ 	.word	0x0000a020


	//   ....[9]....
        /*0b84*/ 	.word	0x0000a090


	//----- nvinfo : EIATTR_MAX_THREADS
	.align		4
.L_49:
        /*0b88*/ 	.byte	0x04, 0x05
        /*0b8a*/ 	.short	(.L_51 - .L_50)
.L_50:
        /*0b8c*/ 	.word	0x00000100
        /*0b90*/ 	.word	0x00000001
        /*0b94*/ 	.word	0x00000001


	//----- nvinfo : EIATTR_CRS_STACK_SIZE
	.align		4
.L_51:
        /*0b98*/ 	.byte	0x04, 0x1e
        /*0b9a*/ 	.short	(.L_53 - .L_52)
.L_52:
        /*0b9c*/ 	.word	0x00000000


	//----- nvinfo : EIATTR_CBANK_PARAM_SIZE
	.align		4
.L_53:
        /*0ba0*/ 	.byte	0x03, 0x19
        /*0ba2*/ 	.short	0x0800


	//----- nvinfo : EIATTR_PARAM_CBANK
	.align		4
        /*0ba4*/ 	.byte	0x04, 0x0a
        /*0ba6*/ 	.short	(.L_55 - .L_54)
	.align		4
.L_54:
        /*0ba8*/ 	.word	index@(.nv.constant0._ZN7cutlass13device_kernelINS_4gemm6kernel13GemmUniversalIN4cute5tupleIJiiiiEEENS1_10collective13CollectiveMmaINS1_35MainloopSm100TmaUmmaWarpSpecializedILi2ELi2ELi4ENS5_IJNS4_1CILi1EEESB_SB_EEEEENS5_IJNSA_ILi64EEENSA_ILi256EEESE_EEEfNS5_IJlSB_lEEEfSH_NS4_8TiledMMAINS4_8MMA_AtomIJNS4_17SM100_MMA_TF32_SSINS_10tfloat32_tESL_fLi64ELi256ELNS4_4UMMA5MajorE0ELSN_0ELNSM_7ScaleInE0ELSO_0EEEEEENS4_6LayoutISC_NS5_IJNSA_ILi0EEESS_SS_EEEEENS5_IJNS4_10UnderscoreESV_SV_EEEEENS4_13SM90_TMA_LOADENS4_14ComposedLayoutINS4_7SwizzleILi3ELi4ELi3EEENS4_18smem_ptr_flag_bitsILi32EEENSR_INS5_IJNSA_ILi8EEENSA_ILi32EEEEEENS5_IJS15_SB_EEEEEEEvNS4_8identityESY_S19_vS1A_EENS_8epilogue10collective18CollectiveEpilogueINS1C_23Sm100TmaWarpSpecializedILi4ELi2ELi16ELb1ELb0EEEJSG_NS5_IJNSR_ISE_SB_EENSR_IS15_SB_EEEEEfSH_fSH_NS1C_6fusion15FusionCallbacksIS1G_NS1K_17LinearCombinationIffffLNS_15FloatRoundStyleE2EEESG_S1J_JEEENS4_5SM1004TMEM4LOAD26SM100_TMEM_LOAD_16dp128b8xESY_S19_NS4_17SM75_U32x4_LDSM_NENS4_14SM90_TMA_STOREES19_NS4_17SM90_U32x4_STSM_NENS4_39AutoVectorizingCopyWithAssumedAlignmentILi128EEEEEEvvEEEEvNT_6ParamsE)
        /*0bac*/ 	.short	0x0380
        /*0bae*/ 	.short	0x0800


	//----- nvinfo : EIATTR_SW_WAR
	.align		4
.L_55:
        /*0bb0*/ 	.byte	0x04, 0x36
        /*0bb2*/ 	.short	(.L_57 - .L_56)
.L_56:
        /*0bb4*/ 	.word	0x00000008
.L_57:


//--------------------- .nv.callgraph             --------------------------
	.section	.nv.callgraph,"",@"SHT_CUDA_CALLGRAPH"
	.align	4
	.sectionentsize	8
	.align		4
        /*0000*/ 	.word	0x00000000
	.align		4
        /*0004*/ 	.word	0xffffffff
	.align		4
        /*0008*/ 	.word	index@(_ZN7cutlass13device_kernelINS_4gemm6kernel13GemmUniversalIN4cute5tupleIJiiiiEEENS1_10collective13CollectiveMmaINS1_35MainloopSm100TmaUmmaWarpSpecializedILi2ELi2ELi4ENS5_IJNS4_1CILi1EEESB_SB_EEEEENS5_IJNSA_ILi64EEENSA_ILi256EEESE_EEEfNS5_IJlSB_lEEEfSH_NS4_8TiledMMAINS4_8MMA_AtomIJNS4_17SM100_MMA_TF32_SSINS_10tfloat32_tESL_fLi64ELi256ELNS4_4UMMA5MajorE0ELSN_0ELNSM_7ScaleInE0ELSO_0EEEEEENS4_6LayoutISC_NS5_IJNSA_ILi0EEESS_SS_EEEEENS5_IJNS4_10UnderscoreESV_SV_EEEEENS4_13SM90_TMA_LOADENS4_14ComposedLayoutINS4_7SwizzleILi3ELi4ELi3EEENS4_18smem_ptr_flag_bitsILi32EEENSR_INS5_IJNSA_ILi8EEENSA_ILi32EEEEEENS5_IJS15_SB_EEEEEEEvNS4_8identityESY_S19_vS1A_EENS_8epilogue10collective18CollectiveEpilogueINS1C_23Sm100TmaWarpSpecializedILi4ELi2ELi16ELb1ELb0EEEJSG_NS5_IJNSR_ISE_SB_EENSR_IS15_SB_EEEEEfSH_fSH_NS1C_6fusion15FusionCallbacksIS1G_NS1K_17LinearCombinationIffffLNS_15FloatRoundStyleE2EEESG_S1J_JEEENS4_5SM1004TMEM4LOAD26SM100_TMEM_LOAD_16dp128b8xESY_S19_NS4_17SM75_U32x4_LDSM_NENS4_14SM90_TMA_STOREES19_NS4_17SM90_U32x4_STSM_NENS4_39AutoVectorizingCopyWithAssumedAlignmentILi128EEEEEEvvEEEEvNT_6ParamsE)
	.align		4
        /*000c*/ 	.word	index@(__assertfail)
	.align		4
        /*0010*/ 	.word	0x00000000
	.align		4
        /*0014*/ 	.word	0xfffffffe
	.align		4
        /*0018*/ 	.word	0x00000000
	.align		4
        /*001c*/ 	.word	0xfffffffd
	.align		4
        /*0020*/ 	.word	0x00000000
	.align		4
        /*0024*/ 	.word	0xfffffffc


//--------------------- .nv.constant4             --------------------------
	.section	.nv.constant4,"a",@progbits
	.align	8
	.align		8
.nv.constant4:
        /*0000*/ 	.dword	__assertfail
	.align		8
        /*0008*/ 	.dword	__unnamed_1
	.align		8
        /*0010*/ 	.dword	__unnamed_2
	.align		8
        /*0018*/ 	.dword	_ZN40_INTERNAL_03e779a4_4_k_cu_c851494e_331714cuda3std3__45__cpo5beginE
	.align		8
        /*0020*/ 	.dword	_ZN40_INTERNAL_03e779a4_4_k_cu_c851494e_331714cuda3std3__45__cpo3endE
	.align		8
        /*0028*/ 	.dword	_ZN40_INTERNAL_03e779a4_4_k_cu_c851494e_331714cuda3std3__45__cpo6cbeginE
	.align		8
        /*0030*/ 	.dword	_ZN40_INTERNAL_03e779a4_4_k_cu_c851494e_331714cuda3std3__45__cpo4cendE
	.align		8
        /*0038*/ 	.dword	_ZN40_INTERNAL_03e779a4_4_k_cu_c851494e_331714cuda3std3__442_GLOBAL__N__03e779a4_4_k_cu_c851494e_331716ignoreE
	.align		8
        /*0040*/ 	.dword	_ZN40_INTERNAL_03e779a4_4_k_cu_c851494e_331714cuda3std3__419piecewise_constructE
	.align		8
        /*0048*/ 	.dword	_ZN40_INTERNAL_03e779a4_4_k_cu_c851494e_331714cuda3std3__48in_placeE
	.align		8
        /*0050*/ 	.dword	_ZN40_INTERNAL_03e779a4_4_k_cu_c851494e_331714cuda3std6ranges3__45__cpo4swapE
	.align		8
        /*0058*/ 	.dword	_ZN40_INTERNAL_03e779a4_4_k_cu_c851494e_331714cuda3std6ranges3__45__cpo9iter_moveE
	.align		8
        /*0060*/ 	.dword	_ZN40_INTERNAL_03e779a4_4_k_cu_c851494e_331714cute7productE
	.align		8
        /*0068*/ 	.dword	_ZN40_INTERNAL_03e779a4_4_k_cu_c851494e_331714cute1_E
	.align		8
        /*0070*/ 	.dword	$str$25
	.align		8
        /*0078*/ 	.dword	$str$26
	.align		8
        /*0080*/ 	.dword	$str$27
	.align		8
        /*0088*/ 	.dword	$str$28


//--------------------- .text._ZN7cutlass13device_kernelINS_4gemm6kernel13GemmUniversalIN4cute5tupleIJiiiiEEENS1_10collective13CollectiveMmaINS1_35MainloopSm100TmaUmmaWarpSpecializedILi2ELi2ELi4ENS5_IJNS4_1CILi1EEESB_SB_EEEEENS5_IJNSA_ILi64EEENSA_ILi256EEESE_EEEfNS5_IJlSB_lEEEfSH_NS4_8TiledMMAINS4_8MMA_AtomIJNS4_17SM100_MMA_TF32_SSINS_10tfloat32_tESL_fLi64ELi256ELNS4_4UMMA5MajorE0ELSN_0ELNSM_7ScaleInE0ELSO_0EEEEEENS4_6LayoutISC_NS5_IJNSA_ILi0EEESS_SS_EEEEENS5_IJNS4_10UnderscoreESV_SV_EEEEENS4_13SM90_TMA_LOADENS4_14ComposedLayoutINS4_7SwizzleILi3ELi4ELi3EEENS4_18smem_ptr_flag_bitsILi32EEENSR_INS5_IJNSA_ILi8EEENSA_ILi32EEEEEENS5_IJS15_SB_EEEEEEEvNS4_8identityESY_S19_vS1A_EENS_8epilogue10collective18CollectiveEpilogueINS1C_23Sm100TmaWarpSpecializedILi4ELi2ELi16ELb1ELb0EEEJSG_NS5_IJNSR_ISE_SB_EENSR_IS15_SB_EEEEEfSH_fSH_NS1C_6fusion15FusionCallbacksIS1G_NS1K_17LinearCombinationIffffLNS_15FloatRoundStyleE2EEESG_S1J_JEEENS4_5SM1004TMEM4LOAD26SM100_TMEM_LOAD_16dp128b8xESY_S19_NS4_17SM75_U32x4_LDSM_NENS4_14SM90_TMA_STOREES19_NS4_17SM90_U32x4_STSM_NENS4_39AutoVectorizingCopyWithAssumedAlignmentILi128EEEEEEvvEEEEvNT_6ParamsE --------------------------
	.section	.text._ZN7cutlass13device_kernelINS_4gemm6kernel13GemmUniversalIN4cute5tupleIJiiiiEEENS1_10collective13CollectiveMmaINS1_35MainloopSm100TmaUmmaWarpSpecializedILi2ELi2ELi4ENS5_IJNS4_1CILi1EEESB_SB_EEEEENS5_IJNSA_ILi64EEENSA_ILi256EEESE_EEEfNS5_IJlSB_lEEEfSH_NS4_8TiledMMAINS4_8MMA_AtomIJNS4_17SM100_MMA_TF32_SSINS_10tfloat32_tESL_fLi64ELi256ELNS4_4UMMA5MajorE0ELSN_0ELNSM_7ScaleInE0ELSO_0EEEEEENS4_6LayoutISC_NS5_IJNSA_ILi0EEESS_SS_EEEEENS5_IJNS4_10UnderscoreESV_SV_EEEEENS4_13SM90_TMA_LOADENS4_14ComposedLayoutINS4_7SwizzleILi3ELi4ELi3EEENS4_18smem_ptr_flag_bitsILi32EEENSR_INS5_IJNSA_ILi8EEENSA_ILi32EEEEEENS5_IJS15_SB_EEEEEEEvNS4_8identityESY_S19_vS1A_EENS_8epilogue10collective18CollectiveEpilogueINS1C_23Sm100TmaWarpSpecializedILi4ELi2ELi16ELb1ELb0EEEJSG_NS5_IJNSR_ISE_SB_EENSR_IS15_SB_EEEEEfSH_fSH_NS1C_6fusion15FusionCallbacksIS1G_NS1K_17LinearCombinationIffffLNS_15FloatRoundStyleE2EEESG_S1J_JEEENS4_5SM1004TMEM4LOAD26SM100_TMEM_LOAD_16dp128b8xESY_S19_NS4_17SM75_U32x4_LDSM_NENS4_14SM90_TMA_STOREES19_NS4_17SM90_U32x4_STSM_NENS4_39AutoVectorizingCopyWithAssumedAlignmentILi128EEEEEEvvEEEEvNT_6ParamsE,"ax",@progbits
	.align	128
.text._ZN7cutlass13device_kernelINS_4gemm6kernel13GemmUniversalIN4cute5tupleIJiiiiEEENS1_10collective13CollectiveMmaINS1_35MainloopSm100TmaUmmaWarpSpecializedILi2ELi2ELi4ENS5_IJNS4_1CILi1EEESB_SB_EEEEENS5_IJNSA_ILi64EEENSA_ILi256EEESE_EEEfNS5_IJlSB_lEEEfSH_NS4_8TiledMMAINS4_8MMA_AtomIJNS4_17SM100_MMA_TF32_SSINS_10tfloat32_tESL_fLi64ELi256ELNS4_4UMMA5MajorE0ELSN_0ELNSM_7ScaleInE0ELSO_0EEEEEENS4_6LayoutISC_NS5_IJNSA_ILi0EEESS_SS_EEEEENS5_IJNS4_10UnderscoreESV_SV_EEEEENS4_13SM90_TMA_LOADENS4_14ComposedLayoutINS4_7SwizzleILi3ELi4ELi3EEENS4_18smem_ptr_flag_bitsILi32EEENSR_INS5_IJNSA_ILi8EEENSA_ILi32EEEEEENS5_IJS15_SB_EEEEEEEvNS4_8identityESY_S19_vS1A_EENS_8epilogue10collective18CollectiveEpilogueINS1C_23Sm100TmaWarpSpecializedILi4ELi2ELi16ELb1ELb0EEEJSG_NS5_IJNSR_ISE_SB_EENSR_IS15_SB_EEEEEfSH_fSH_NS1C_6fusion15FusionCallbacksIS1G_NS1K_17LinearCombinationIffffLNS_15FloatRoundStyleE2EEESG_S1J_JEEENS4_5SM1004TMEM4LOAD26SM100_TMEM_LOAD_16dp128b8xESY_S19_NS4_17SM75_U32x4_LDSM_NENS4_14SM90_TMA_STOREES19_NS4_17SM90_U32x4_STSM_NENS4_39AutoVectorizingCopyWithAssumedAlignmentILi128EEEEEEvvEEEEvNT_6ParamsE:
        .type           _ZN7cutlass13device_kernelINS_4gemm6kernel13GemmUniversalIN4cute5tupleIJiiiiEEENS1_10collective13CollectiveMmaINS1_35MainloopSm100TmaUmmaWarpSpecializedILi2ELi2ELi4ENS5_IJNS4_1CILi1EEESB_SB_EEEEENS5_IJNSA_ILi64EEENSA_ILi256EEESE_EEEfNS5_IJlSB_lEEEfSH_NS4_8TiledMMAINS4_8MMA_AtomIJNS4_17SM100_MMA_TF32_SSINS_10tfloat32_tESL_fLi64ELi256ELNS4_4UMMA5MajorE0ELSN_0ELNSM_7ScaleInE0ELSO_0EEEEEENS4_6LayoutISC_NS5_IJNSA_ILi0EEESS_SS_EEEEENS5_IJNS4_10UnderscoreESV_SV_EEEEENS4_13SM90_TMA_LOADENS4_14ComposedLayoutINS4_7SwizzleILi3ELi4ELi3EEENS4_18smem_ptr_flag_bitsILi32EEENSR_INS5_IJNSA_ILi8EEENSA_ILi32EEEEEENS5_IJS15_SB_EEEEEEEvNS4_8identityESY_S19_vS1A_EENS_8epilogue10collective18CollectiveEpilogueINS1C_23Sm100TmaWarpSpecializedILi4ELi2ELi16ELb1ELb0EEEJSG_NS5_IJNSR_ISE_SB_EENSR_IS15_SB_EEEEEfSH_fSH_NS1C_6fusion15FusionCallbacksIS1G_NS1K_17LinearCombinationIffffLNS_15FloatRoundStyleE2EEESG_S1J_JEEENS4_5SM1004TMEM4LOAD26SM100_TMEM_LOAD_16dp128b8xESY_S19_NS4_17SM75_U32x4_LDSM_NENS4_14SM90_TMA_STOREES19_NS4_17SM90_U32x4_STSM_NENS4_39AutoVectorizingCopyWithAssumedAlignmentILi128EEEEEEvvEEEEvNT_6ParamsE,@function
        .size           _ZN7cutlass13device_kernelINS_4gemm6kernel13GemmUniversalIN4cute5tupleIJiiiiEEENS1_10collective13CollectiveMmaINS1_35MainloopSm100TmaUmmaWarpSpecializedILi2ELi2ELi4ENS5_IJNS4_1CILi1EEESB_SB_EEEEENS5_IJNSA_ILi64EEENSA_ILi256EEESE_EEEfNS5_IJlSB_lEEEfSH_NS4_8TiledMMAINS4_8MMA_AtomIJNS4_17SM100_MMA_TF32_SSINS_10tfloat32_tESL_fLi64ELi256ELNS4_4UMMA5MajorE0ELSN_0ELNSM_7ScaleInE0ELSO_0EEEEEENS4_6LayoutISC_NS5_IJNSA_ILi0EEESS_SS_EEEEENS5_IJNS4_10UnderscoreESV_SV_EEEEENS4_13SM90_TMA_LOADENS4_14ComposedLayoutINS4_7SwizzleILi3ELi4ELi3EEENS4_18smem_ptr_flag_bitsILi32EEENSR_INS5_IJNSA_ILi8EEENSA_ILi32EEEEEENS5_IJS15_SB_EEEEEEEvNS4_8identityESY_S19_vS1A_EENS_8epilogue10collective18CollectiveEpilogueINS1C_23Sm100TmaWarpSpecializedILi4ELi2ELi16ELb1ELb0EEEJSG_NS5_IJNSR_ISE_SB_EENSR_IS15_SB_EEEEEfSH_fSH_NS1C_6fusion15FusionCallbacksIS1G_NS1K_17LinearCombinationIffffLNS_15FloatRoundStyleE2EEESG_S1J_JEEENS4_5SM1004TMEM4LOAD26SM100_TMEM_LOAD_16dp128b8xESY_S19_NS4_17SM75_U32x4_LDSM_NENS4_14SM90_TMA_STOREES19_NS4_17SM90_U32x4_STSM_NENS4_39AutoVectorizingCopyWithAssumedAlignmentILi128EEEEEEvvEEEEvNT_6ParamsE,(.L_x_214 - _ZN7cutlass13device_kernelINS_4gemm6kernel13GemmUniversalIN4cute5tupleIJiiiiEEENS1_10collective13CollectiveMmaINS1_35MainloopSm100TmaUmmaWarpSpecializedILi2ELi2ELi4ENS5_IJNS4_1CILi1EEESB_SB_EEEEENS5_IJNSA_ILi64EEENSA_ILi256EEESE_EEEfNS5_IJlSB_lEEEfSH_NS4_8TiledMMAINS4_8MMA_AtomIJNS4_17SM100_MMA_TF32_SSINS_10tfloat32_tESL_fLi64ELi256ELNS4_4UMMA5MajorE0ELSN_0ELNSM_7ScaleInE0ELSO_0EEEEEENS4_6LayoutISC_NS5_IJNSA_ILi0EEESS_SS_EEEEENS5_IJNS4_10UnderscoreESV_SV_EEEEENS4_13SM90_TMA_LOADENS4_14ComposedLayoutINS4_7SwizzleILi3ELi4ELi3EEENS4_18smem_ptr_flag_bitsILi32EEENSR_INS5_IJNSA_ILi8EEENSA_ILi32EEEEEENS5_IJS15_SB_EEEEEEEvNS4_8identityESY_S19_vS1A_EENS_8epilogue10collective18CollectiveEpilogueINS1C_23Sm100TmaWarpSpecializedILi4ELi2ELi16ELb1ELb0EEEJSG_NS5_IJNSR_ISE_SB_EENSR_IS15_SB_EEEEEfSH_fSH_NS1C_6fusion15FusionCallbacksIS1G_NS1K_17LinearCombinationIffffLNS_15FloatRoundStyleE2EEESG_S1J_JEEENS4_5SM1004TMEM4LOAD26SM100_TMEM_LOAD_16dp128b8xESY_S19_NS4_17SM75_U32x4_LDSM_NENS4_14SM90_TMA_STOREES19_NS4_17SM90_U32x4_STSM_NENS4_39AutoVectorizingCopyWithAssumedAlignmentILi128EEEEEEvvEEEEvNT_6ParamsE)
        .other          _ZN7cutlass13device_kernelINS_4gemm6kernel13GemmUniversalIN4cute5tupleIJiiiiEEENS1_10collective13CollectiveMmaINS1_35MainloopSm100TmaUmmaWarpSpecializedILi2ELi2ELi4ENS5_IJNS4_1CILi1EEESB_SB_EEEEENS5_IJNSA_ILi64EEENSA_ILi256EEESE_EEEfNS5_IJlSB_lEEEfSH_NS4_8TiledMMAINS4_8MMA_AtomIJNS4_17SM100_MMA_TF32_SSINS_10tfloat32_tESL_fLi64ELi256ELNS4_4UMMA5MajorE0ELSN_0ELNSM_7ScaleInE0ELSO_0EEEEEENS4_6LayoutISC_NS5_IJNSA_ILi0EEESS_SS_EEEEENS5_IJNS4_10UnderscoreESV_SV_EEEEENS4_13SM90_TMA_LOADENS4_14ComposedLayoutINS4_7SwizzleILi3ELi4ELi3EEENS4_18smem_ptr_flag_bitsILi32EEENSR_INS5_IJNSA_ILi8EEENSA_ILi32EEEEEENS5_IJS15_SB_EEEEEEEvNS4_8identityESY_S19_vS1A_EENS_8epilogue10collective18CollectiveEpilogueINS1C_23Sm100TmaWarpSpecializedILi4ELi2ELi16ELb1ELb0EEEJSG_NS5_IJNSR_ISE_SB_EENSR_IS15_SB_EEEEEfSH_fSH_NS1C_6fusion15FusionCallbacksIS1G_NS1K_17LinearCombinationIffffLNS_15FloatRoundStyleE2EEESG_S1J_JEEENS4_5SM1004TMEM4LOAD26SM100_TMEM_LOAD_16dp128b8xESY_S19_NS4_17SM75_U32x4_LDSM_NENS4_14SM90_TMA_STOREES19_NS4_17SM90_U32x4_STSM_NENS4_39AutoVectorizingCopyWithAssumedAlignmentILi128EEEEEEvvEEEEvNT_6ParamsE,@"STO_CUDA_ENTRY STV_DEFAULT"
_ZN7cutlass13device_kernelINS_4gemm6kernel13GemmUniversalIN4cute5tupleIJiiiiEEENS1_10collective13CollectiveMmaINS1_35MainloopSm100TmaUmmaWarpSpecializedILi2ELi2ELi4ENS5_IJNS4_1CILi1EEESB_SB_EEEEENS5_IJNSA_ILi64EEENSA_ILi256EEESE_EEEfNS5_IJlSB_lEEEfSH_NS4_8TiledMMAINS4_8MMA_AtomIJNS4_17SM100_MMA_TF32_SSINS_10tfloat32_tESL_fLi64ELi256ELNS4_4UMMA5MajorE0ELSN_0ELNSM_7ScaleInE0ELSO_0EEEEEENS4_6LayoutISC_NS5_IJNSA_ILi0EEESS_SS_EEEEENS5_IJNS4_10UnderscoreESV_SV_EEEEENS4_13SM90_TMA_LOADENS4_14ComposedLayoutINS4_7SwizzleILi3ELi4ELi3EEENS4_18smem_ptr_flag_bitsILi32EEENSR_INS5_IJNSA_ILi8EEENSA_ILi32EEEEEENS5_IJS15_SB_EEEEEEEvNS4_8identityESY_S19_vS1A_EENS_8epilogue10collective18CollectiveEpilogueINS1C_23Sm100TmaWarpSpecializedILi4ELi2ELi16ELb1ELb0EEEJSG_NS5_IJNSR_ISE_SB_EENSR_IS15_SB_EEEEEfSH_fSH_NS1C_6fusion15FusionCallbacksIS1G_NS1K_17LinearCombinationIffffLNS_15FloatRoundStyleE2EEESG_S1J_JEEENS4_5SM1004TMEM4LOAD26SM100_TMEM_LOAD_16dp128b8xESY_S19_NS4_17SM75_U32x4_LDSM_NENS4_14SM90_TMA_STOREES19_NS4_17SM90_U32x4_STSM_NENS4_39AutoVectorizingCopyWithAssumedAlignmentILi128EEEEEEvvEEEEvNT_6ParamsE:
[----:B------:R-:W1:Y:S01]  /*0000*/  LDC R1, c[0x0][0x37c] ;  /* 0x0000df00ff017b82 */ /* 0x000e620000000800 */
[----:B------:R-:W2:Y:S01]  /*0010*/  S2R R76, SR_TID.X ;  /* 0x00000000004c7919 */ /* 0x000ea20000002100 */
[----:B------:R-:W3:Y:S01]  /*0020*/  LDCU.64 UR4, c[0x0][0x890] ;  /* 0x00011200ff0477ac */ /* 0x000ee20008000a00 */
[----:B------:R-:W-:Y:S02]  /*0030*/  PRMT R64, RZ, 0x7610, R64 ;  /* 0x00007610ff407816 */ /* 0x000fe40000000040 */
[----:B------:R-:W-:Y:S01]  /*0040*/  ELECT P5, URZ, PT ;  /* 0x0000000000ff782f */ /* 0x000fe200038a0000 */
[----:B------:R-:W4:Y:S01]  /*0050*/  LDCU.64 UR46, c[0x0][0x358] ;  /* 0x00006b00ff2e77ac */ /* 0x000f220008000a00 */
[----:B---3--:R-:W-:-:S04]  /*0060*/  UISETP.NE.U32.AND UP0, UPT, UR4, URZ, UPT ;  /* 0x000000ff0400728c */ /* 0x008fc8000bf05070 */
[----:B------:R-:W-:Y:S01]  /*0070*/  UISETP.NE.AND.EX UP0, UPT, UR5, URZ, UPT, UP0 ;  /* 0x000000ff0500728c */ /* 0x000fe2000bf05300 */
[----:B--2---:R-:W-:-:S05]  /*0080*/  SHF.R.U32.HI R69, RZ, 0x5, R76 ;  /* 0x00000005ff457819 */ /* 0x004fca000001164c */
[----:B------:R-:W2:Y:S02]  /*0090*/  SHFL.IDX PT, R0, R69, RZ, 0x1f ;  /* 0x00001fff45007589 */ /* 0x000ea400000e0000 */
[----:B--2---:R-:W-:Y:S01]  /*00a0*/  R2UR UR8, R0 ;  /* 0x00000000000872ca */ /* 0x004fe200000e0000 */
[----:B-1--4-:R-:W-:-:S14]  /*00b0*/  BRA.U UP0, `(.L_x_0) ;  /* 0x00000001002c7547 */ /* 0x012fdc000b800000 */
[----:B------:R-:W1:Y:S02]  /*00c0*/  LDCU.64 UR6, c[0x0][0x888] ;  /* 0x00011100ff0677ac */ /* 0x000e640008000a00 */
[----:B-1----:R-:W-:-:S04]  /*00d0*/  UISETP.NE.U32.AND UP0, UPT, UR6, URZ, UPT ;  /* 0x000000ff0600728c */ /* 0x002fc8000bf05070 */
[----:B------:R-:W-:-:S09]  /*00e0*/  UISETP.NE.AND.EX UP0, UPT, UR7, URZ, UPT, UP0 ;  /* 0x000000ff0700728c */ /* 0x000fd2000bf05300 */
[----:B------:R-:W-:Y:S05]  /*00f0*/  BRA.U !UP0, `(.L_x_1) ;  /* 0x0000000108107547 */ /* 0x000fea000b800000 */
[----:B------:R-:W1:Y:S02]  /*0100*/  LDC.64 R2, c[0x0][0x888] ;  /* 0x00022200ff027b82 */ /* 0x000e640000000a00 */
[----:B-1----:R1:W5:Y:S01]  /*0110*/  LDG.E R35, desc[UR46][R2.64] ;  /* 0x0000002e02237981 */ /* 0x002362000c1e1900 */
[----:B------:R-:W-:Y:S01]  /*0120*/  HFMA2 R64, -RZ, RZ, 0, 5.9604644775390625e-08 ;  /* 0x00000001ff407431 */ /* 0x000fe200000001ff */
[----:B------:R-:W-:Y:S05]  /*0130*/  BRA `(.L_x_0) ;  /* 0x00000000000c7947 */ /* 0x000fea0003800000 */
.L_x_1:
[----:B------:R-:W1:Y:S01]  /*0140*/  LDCU UR6, c[0x0][0x880] ;  /* 0x00011000ff0677ac */ /* 0x000e620008000800 */
[----:B------:R-:W-:Y:S01]  /*0150*/  HFMA2 R64, -RZ, RZ, 0, 5.9604644775390625e-08 ;  /* 0x00000001ff407431 */ /* 0x000fe200000001ff */
[----:B-1----:R-:W-:-:S07]  /*0160*/  MOV R35, UR6 ;  /* 0x0000000600237c02 */ /* 0x002fce0008000f00 */
.L_x_0:
[----:B------:R-:W2:Y:S02]  /*0170*/  LDCU.64 UR6, c[0x0][0x8b0] ;  /* 0x00011600ff0677ac */ /* 0x000ea40008000a00 */
[----:B--2---:R-:W-:-:S04]  /*0180*/  UISETP.NE.U32.AND UP0, UPT, UR6, URZ, UPT ;  /* 0x000000ff0600728c */ /* 0x004fc8000bf05070 */
[----:B------:R-:W-:-:S09]  /*0190*/  UISETP.NE.AND.EX UP0, UPT, UR7, URZ, UPT, UP0 ;  /* 0x000000ff0700728c */ /* 0x000fd2000bf05300 */
[----:B------:R-:W-:Y:S05]  /*01a0*/  BRA.U UP0, `(.L_x_2) ;  /* 0x0000000100247547 */ /* 0x000fea000b800000 */
[----:B------:R-:W2:Y:S02]  /*01b0*/  LDCU.64 UR6, c[0x0][0x8a8] ;  /* 0x00011500ff0677ac */ /* 0x000ea40008000a00 */
[----:B--2---:R-:W-:-:S04]  /*01c0*/  UISETP.NE.U32.AND UP0, UPT, UR6, URZ, UPT ;  /* 0x000000ff0600728c */ /* 0x004fc8000bf05070 */
[----:B------:R-:W-:-:S09]  /*01d0*/  UISETP.NE.AND.EX UP0, UPT, UR7, URZ, UPT, UP0 ;  /* 0x000000ff0700728c */ /* 0x000fd2000bf05300 */
[----:B------:R-:W-:Y:S05]  /*01e0*/  BRA.U !UP0, `(.L_x_3) ;  /* 0x00000001080c7547 */ /* 0x000fea000b800000 */
[----:B-1----:R-:W1:Y:S02]  /*01f0*/  LDC.64 R2, c[0x0][0x8a8] ;  /* 0x00022a00ff027b82 */ /* 0x002e640000000a00 */
[----:B-1----:R2:W5:Y:S01]  /*0200*/  LDG.E R33, desc[UR46][R2.64] ;  /* 0x0000002e02217981 */ /* 0x002562000c1e1900 */
[----:B------:R-:W-:Y:S05]  /*0210*/  BRA `(.L_x_2) ;  /* 0x0000000000087947 */ /* 0x000fea0003800000 */
.L_x_3:
[----:B------:R-:W2:Y:S02]  /*0220*/  LDCU UR6, c[0x0][0x8a0] ;  /* 0x00011400ff0677ac */ /* 0x000ea40008000800 */
[----:B--2---:R-:W-:Y:S02]  /*0230*/  MOV R33, UR6 ;  /* 0x0000000600217c02 */ /* 0x004fe40008000f00 */
.L_x_2:
[----:B------:R-:W-:Y:S01]  /*0240*/  IMAD.U32 R0, RZ, RZ, UR8 ;  /* 0x00000008ff007e24 */ /* 0x000fe2000f8e00ff */
[----:B------:R-:W-:Y:S04]  /*0250*/  BSSY.RECONVERGENT B0, `(.L_x_4) ;  /* 0x000000c000007945 */ /* 0x000fe80003800200 */
[C---:B------:R-:W-:Y:S02]  /*0260*/  ISETP.NE.OR P1, PT, R0.reuse, 0x1, !P5 ;  /* 0x000000010000780c */ /* 0x040fe40006f25670 */
[----:B------:R-:W-:-:S11]  /*0270*/  ISETP.NE.OR P0, PT, R0, 0x3, !P5 ;  /* 0x000000030000780c */ /* 0x000fd60006f05670 */
[----:B------:R-:W-:Y:S05]  /*0280*/  @P1 BRA `(.L_x_5) ;  /* 0x0000000000201947 */ /* 0x000fea0003800000 */
[----:B------:R-:W3:Y:S02]  /*0290*/  LDCU.64 UR6, c[0x0][0x348] ;  /* 0x00006900ff0677ac */ /* 0x000ee40008000a00 */
[----:B---3--:R-:W-:Y:S02]  /*02a0*/  UIADD3 UR10, UP1, UPT, UR6, 0x80, URZ ;  /* 0x00000080060a7890 */ /* 0x008fe4000ff3e0ff */
[----:B------:R-:W-:Y:S02]  /*02b0*/  UIADD3 UR6, UP0, UPT, UR6, 0x180, URZ ;  /* 0x0000018006067890 */ /* 0x000fe4000ff1e0ff */
[----:B------:R-:W-:Y:S02]  /*02c0*/  UIADD3.X UR11, UPT, UPT, URZ, UR7, URZ, UP1, !UPT ;  /* 0x00000007ff0b7290 */ /* 0x000fe40008ffe4ff */
[----:B------:R-:W-:-:S07]  /*02d0*/  UIADD3.X UR7, UPT, UPT, URZ, UR7, URZ, UP0, !UPT ;  /* 0x00000007ff077290 */ /* 0x000fce00087fe4ff */
[----:B------:R3:W-:Y:S02]  /*02e0*/  UTMACCTL.PF [UR10] ;  /* 0x000000000a0079b9 */ /* 0x0007e40008040000 */
[----:B------:R3:W-:Y:S02]  /*02f0*/  UTMACCTL.PF [UR6] ;  /* 0x00000000060079b9 */ /* 0x0007e40008040000 */
[----:B---3--:R-:W-:Y:S01]  /*0300*/  NOP ;  /* 0x0000000000007918 */ /* 0x008fe20000000000 */
.L_x_5:
[----:B------:R-:W-:Y:S05]  /*0310*/  BSYNC.RECONVERGENT B0 ;  /* 0x0000000000007941 */ /* 0x000fea0003800200 */
.L_x_4:
[----:B------:R-:W-:Y:S04]  /*0320*/  BSSY.RECONVERGENT B0, `(.L_x_6) ;  /* 0x000000a000007945 */ /* 0x000fe80003800200 */
        /* <DEDUP_REMOVED lines=9> */
.L_x_7:
[----:B------:R-:W-:Y:S05]  /*03c0*/  BSYNC.RECONVERGENT B0 ;  /* 0x0000000000007941 */ /* 0x000fea0003800200 */
.L_x_6:
[----:B------:R-:W3:Y:S01]  /*03d0*/  LDCU.64 UR6, c[0x0][0x888] ;  /* 0x00011100ff0677ac */ /* 0x000ee20008000a00 */
[----:B------:R-:W-:Y:S02]  /*03e0*/  UISETP.EQ.U32.AND UP1, UPT, UR4, URZ, UPT ;  /* 0x000000ff0400728c */ /* 0x000fe4000bf22070 */
[----:B------:R-:W-:Y:S02]  /*03f0*/  UPLOP3.LUT UP2, UPT, UPT, UPT, UPT, 0x80, 0x8 ;  /* 0x000000000008789c */ /* 0x000fe40003f4f070 */
[----:B---3--:R-:W-:-:S04]  /*0400*/  UISETP.NE.U32.AND UP0, UPT, UR6, URZ, UPT ;  /* 0x000000ff0600728c */ /* 0x008fc8000bf05070 */
[----:B------:R-:W-:-:S04]  /*0410*/  UISETP.NE.AND.EX UP0, UPT, UR7, URZ, UPT, UP0 ;  /* 0x000000ff0700728c */ /* 0x000fc8000bf05300 */
[----:B------:R-:W-:-:S04]  /*0420*/  UISETP.EQ.OR.EX UP3, UPT, UR5, URZ, !UP0, UP1 ;  /* 0x000000ff0500728c */ /* 0x000fc8000c762710 */
[----:B------:R-:W-:-:S05]  /*0430*/  UP2UR UR50, UPR, URZ, 0x8 ;  /* 0x00000008ff327883 */ /* 0x000fca0008000000 */
[----:B------:R-:W-:Y:S07]  /*0440*/  BRA.U !UP3, `(.L_x_8) ;  /* 0x000000010b207547 */ /* 0x000fee000b800000 */
[----:B------:R-:W-:Y:S01]  /*0450*/  UISETP.NE.U32.AND UP2, UPT, UR4, URZ, UPT ;  /* 0x000000ff0400728c */ /* 0x000fe2000bf45070 */
[----:B-----5:R-:W-:Y:S01]  /*0460*/  FSETP.NEU.AND P0, PT, R35, RZ, PT ;  /* 0x000000ff2300720b */ /* 0x020fe20003f0d000 */
[----:B------:R-:W-:Y:S02]  /*0470*/  USEL UR4, URZ, 0xffffffff, UP0 ;  /* 0xffffffffff047887 */ /* 0x000fe40008000000 */
[----:B------:R-:W-:-:S10]  /*0480*/  UISETP.NE.AND.EX UP2, UPT, UR5, URZ, UPT, UP2 ;  /* 0x000000ff0500728c */ /* 0x000fd4000bf45320 */
[----:B------:R-:W-:Y:S01]  /*0490*/  VOTEU.ANY UP1, P0 ;  /* 0x0000000000ff7886 */ /* 0x000fe20000020100 */
[----:B------:R-:W-:-:S04]  /*04a0*/  @!UP2 USEL UR4, URZ, 0xffffffff, UP1 ;  /* 0xffffffffff04a887 */ /* 0x000fc80008800000 */
[----:B------:R-:W-:-:S04]  /*04b0*/  ULOP3.LUT UR4, UR4, 0x1, URZ, 0xc0, !UPT ;  /* 0x0000000104047892 */ /* 0x000fc8000f8ec0ff */
[----:B------:R-:W-:-:S11]  /*04c0*/  UISETP.NE.U32.AND UP2, UPT, UR4, 0x1, UPT ;  /* 0x000000010400788c */ /* 0x000fd6000bf45070 */
.L_x_8:
[----:B-12---:R-:W1:Y:S01]  /*04d0*/  SHFL.IDX PT, R2, R69, RZ, 0x1f ;  /* 0x00001fff45027589 */ /* 0x006e6200000e0000 */
[----:B------:R-:W-:-:S04]  /*04e0*/  UISETP.NE.AND UP1, UPT, UR8, 0x2, UPT ;  /* 0x000000020800788c */ /* 0x000fc8000bf25270 */
[----:B------:R-:W-:Y:S01]  /*04f0*/  USEL UR6, URZ, 0x1, UP1 ;  /* 0x00000001ff067887 */ /* 0x000fe20008800000 */
[----:B-1----:R-:W-:-:S13]  /*0500*/  ISETP.NE.AND P0, PT, R2, RZ, PT ;  /* 0x000000ff0200720c */ /* 0x002fda0003f05270 */
[----:B------:R-:W-:Y:S05]  /*0510*/  @P0 BRA `(.L_x_9) ;  /* 0x0000000000380947 */ /* 0x000fea0003800000 */
[----:B------:R-:W1:Y:S01]  /*0520*/  S2UR UR5, SR_CgaCtaId ;  /* 0x00000000000579c3 */ /* 0x000e620000008800 */
[----:B------:R-:W-:Y:S01]  /*0530*/  UMOV UR7, 0x400 ;  /* 0x0000040000077882 */ /* 0x000fe20000000000 */
[----:B------:R-:W-:Y:S01]  /*0540*/  UMOV UR4, 0x1 ;  /* 0x0000000100047882 */ /* 0x000fe20000000000 */
[----:B------:R-:W-:Y:S01]  /*0550*/  ELECT P0, URZ, PT ;  /* 0x0000000000ff782f */ /* 0x000fe20003800000 */
[----:B------:R-:W-:-:S04]  /*0560*/  UIADD3 UR10, UPT, UPT, -UR4, 0x100000, URZ ;  /* 0x00100000040a7890 */ /* 0x000fc8000fffe1ff */
[----:B------:R-:W-:Y:S02]  /*0570*/  USHF.L.U32 UR11, UR10, 0xb, URZ ;  /* 0x0000000b0a0b7899 */ /* 0x000fe400080006ff */
[----:B------:R-:W-:Y:S02]  /*0580*/  USHF.L.U32 UR10, UR10, 0x1, URZ ;  /* 0x000000010a0a7899 */ /* 0x000fe400080006ff */
[----:B-1----:R-:W-:Y:S01]  /*0590*/  ULEA UR5, UR5, UR7, 0x18 ;  /* 0x0000000705057291 */ /* 0x002fe2000f8ec0ff */
[----:B------:R-:W1:Y:S11]  /*05a0*/  FENCE.VIEW.ASYNC.S ;  /* 0x00000000000073c6 */ /* 0x000e760000000000 */
[----:B-1----:R1:W2:Y:S01]  /*05b0*/  SYNCS.EXCH.64 URZ, [UR5], UR10 ;  /* 0x0000000a05ff75b2 */ /* 0x0022a20008000100 */
[----:B------:R1:W3:Y:S01]  /*05c0*/  SYNCS.EXCH.64 URZ, [UR5+0x10], UR10 ;  /* 0x0000100a05ff75b2 */ /* 0x0002e20008000100 */
[----:B------:R1:W4:Y:S01]  /*05d0*/  SYNCS.EXCH.64 URZ, [UR5+0x8], UR10 ;  /* 0x0000080a05ff75b2 */ /* 0x0003220008000100 */
[----:B------:R1:W1:Y:S01]  /*05e0*/  SYNCS.EXCH.64 URZ, [UR5+0x18], UR10 ;  /* 0x0000180a05ff75b2 */ /* 0x0002620008000100 */
[----:B------:R-:W-:Y:S01]  /*05f0*/  NOP ;  /* 0x0000000000007918 */ /* 0x000fe20000000000 */
.L_x_9:
[----:B------:R-:W2:Y:S01]  /*0600*/  SHFL.IDX PT, R2, R69, RZ, 0x1f ;  /* 0x00001fff45027589 */ /* 0x000ea200000e0000 */
[----:B------:R-:W-:Y:S01]  /*0610*/  NOP ;  /* 0x0000000000007918 */ /* 0x000fe20000000000 */
[----:B--2---:R-:W-:-:S13]  /*0620*/  ISETP.NE.AND P0, PT, R2, 0x1, PT ;  /* 0x000000010200780c */ /* 0x004fda0003f05270 */
[----:B------:R-:W-:Y:S05]  /*0630*/  @P0 BRA `(.L_x_10) ;  /* 0x0000000000580947 */ /* 0x000fea0003800000 */
[----:B------:R-:W2:Y:S01]  /*0640*/  S2UR UR7, SR_CgaCtaId ;  /* 0x00000000000779c3 */ /* 0x000ea20000008800 */
[----:B------:R-:W-:Y:S01]  /*0650*/  UMOV UR9, 0x400 ;  /* 0x0000040000097882 */ /* 0x000fe20000000000 */
[----:B-1----:R-:W-:Y:S01]  /*0660*/  UMOV UR5, 0x20 ;  /* 0x0000002000057882 */ /* 0x002fe20000000000 */
[----:B------:R-:W-:Y:S01]  /*0670*/  UMOV UR4, 0x80 ;  /* 0x0000008000047882 */ /* 0x000fe20000000000 */
[----:B------:R-:W-:-:S04]  /*0680*/  UIADD3 UR10, UPT, UPT, -UR5, 0x100000, URZ ;  /* 0x00100000050a7890 */ /* 0x000fc8000fffe1ff */
[----:B------:R-:W-:Y:S02]  /*0690*/  USHF.L.U32 UR11, UR10, 0xb, URZ ;  /* 0x0000000b0a0b7899 */ /* 0x000fe400080006ff */
[----:B------:R-:W-:Y:S02]  /*06a0*/  USHF.L.U32 UR10, UR10, 0x1, URZ ;  /* 0x000000010a0a7899 */ /* 0x000fe400080006ff */
[----:B------:R-:W-:-:S04]  /*06b0*/  UIADD3 UR4, UPT, UPT, -UR4, 0x100000, URZ ;  /* 0x0010000004047890 */ /* 0x000fc8000fffe1ff */
[----:B------:R-:W-:Y:S02]  /*06c0*/  USHF.L.U32 UR5, UR4, 0xb, URZ ;  /* 0x0000000b04057899 */ /* 0x000fe400080006ff */
[----:B------:R-:W-:Y:S01]  /*06d0*/  USHF.L.U32 UR4, UR4, 0x1, URZ ;  /* 0x0000000104047899 */ /* 0x000fe200080006ff */
[----:B------:R-:W-:Y:S01]  /*06e0*/  ELECT P0, URZ, PT ;  /* 0x0000000000ff782f */ /* 0x000fe20003800000 */
[----:B--2---:R-:W-:Y:S01]  /*06f0*/  ULEA UR7, UR7, UR9, 0x18 ;  /* 0x0000000907077291 */ /* 0x004fe2000f8ec0ff */
[----:B------:R-:W1:Y:S11]  /*0700*/  FENCE.VIEW.ASYNC.S ;  /* 0x00000000000073c6 */ /* 0x000e760000000000 */
[----:B-1----:R2:W1:Y:S01]  /*0710*/  SYNCS.EXCH.64 URZ, [UR7+0x20], UR10 ;  /* 0x0000200a07ff75b2 */ /* 0x0024620008000100 */
[----:B------:R2:W1:Y:S01]  /*0720*/  SYNCS.EXCH.64 URZ, [UR7+0x40], UR4 ;  /* 0x0000400407ff75b2 */ /* 0x0004620008000100 */
[----:B------:R2:W1:Y:S01]  /*0730*/  SYNCS.EXCH.64 URZ, [UR7+0x28], UR10 ;  /* 0x0000280a07ff75b2 */ /* 0x0004620008000100 */
[----:B------:R2:W1:Y:S01]  /*0740*/  SYNCS.EXCH.64 URZ, [UR7+0x48], UR4 ;  /* 0x0000480407ff75b2 */ /* 0x0004620008000100 */
[----:B------:R2:W1:Y:S01]  /*0750*/  SYNCS.EXCH.64 URZ, [UR7+0x30], UR10 ;  /* 0x0000300a07ff75b2 */ /* 0x0004620008000100 */
[----:B------:R2:W1:Y:S01]  /*0760*/  SYNCS.EXCH.64 URZ, [UR7+0x50], UR4 ;  /* 0x0000500407ff75b2 */ /* 0x0004620008000100 */
[----:B------:R2:W1:Y:S01]  /*0770*/  SYNCS.EXCH.64 URZ, [UR7+0x38], UR10 ;  /* 0x0000380a07ff75b2 */ /* 0x0004620008000100 */
[----:B------:R2:W1:Y:S02]  /*0780*/  SYNCS.EXCH.64 URZ, [UR7+0x58], UR4 ;  /* 0x0000580407ff75b2 */ /* 0x0004640008000100 */
[----:B--2---:R-:W-:Y:S01]  /*0790*/  NOP ;  /* 0x0000000000007918 */ /* 0x004fe20000000000 */
.L_x_10:
[----:B------:R-:W2:Y:S01]  /*07a0*/  SHFL.IDX PT, R2, R69, RZ, 0x1f ;  /* 0x00001fff45027589 */ /* 0x000ea200000e0000 */
[----:B------:R-:W-:Y:S01]  /*07b0*/  NOP ;  /* 0x0000000000007918 */ /* 0x000fe20000000000 */
[----:B--2---:R-:W-:-:S13]  /*07c0*/  ISETP.NE.AND P0, PT, R2, 0x3, PT ;  /* 0x000000030200780c */ /* 0x004fda0003f05270 */
[----:B------:R-:W-:Y:S05]  /*07d0*/  @P0 BRA `(.L_x_11) ;  /* 0x0000000000300947 */ /* 0x000fea0003800000 */
[----:B-1----:R-:W1:Y:S01]  /*07e0*/  S2UR UR5, SR_CgaCtaId ;  /* 0x00000000000579c3 */ /* 0x002e620000008800 */
        /* <DEDUP_REMOVED lines=8> */
[----:B-1----:R2:W1:Y:S01]  /*0870*/  SYNCS.EXCH.64 URZ, [UR5+0x60], UR10 ;  /* 0x0000600a05ff75b2 */ /* 0x0024620008000100 */
[----:B------:R2:W1:Y:S02]  /*0880*/  SYNCS.EXCH.64 URZ, [UR5+0x68], UR10 ;  /* 0x0000680a05ff75b2 */ /* 0x0004640008000100 */
[----:B--2---:R-:W-:Y:S01]  /*0890*/  NOP ;  /* 0x0000000000007918 */ /* 0x004fe20000000000 */
.L_x_11:
[----:B------:R-:W2:Y:S01]  /*08a0*/  SHFL.IDX PT, R2, R69, RZ, 0x1f ;  /* 0x00001fff45027589 */ /* 0x000ea200000e0000 */
[----:B------:R-:W-:Y:S01]  /*08b0*/  NOP ;  /* 0x0000000000007918 */ /* 0x000fe20000000000 */
[----:B--2---:R-:W-:-:S13]  /*08c0*/  ISETP.NE.AND P0, PT, R2, 0x4, PT ;  /* 0x000000040200780c */ /* 0x004fda0003f05270 */
[----:B------:R-:W-:Y:S05]  /*08d0*/  @P0 BRA `(.L_x_12) ;  /* 0x00000000004c0947 */ /* 0x000fea0003800000 */
[----:B-1----:R-:W1:Y:S01]  /*08e0*/  S2UR UR5, SR_CgaCtaId ;  /* 0x00000000000579c3 */ /* 0x002e620000008800 */
[----:B------:R-:W-:Y:S01]  /*08f0*/  UMOV UR9, 0x100 ;  /* 0x0000010000097882 */ /* 0x000fe20000000000 */
[----:B------:R-:W-:Y:S01]  /*0900*/  UMOV UR7, 0x400 ;  /* 0x0000040000077882 */ /* 0x000fe20000000000 */
[----:B------:R-:W-:Y:S01]  /*0910*/  USEL UR9, UR9, 0xe0, UP2 ;  /* 0x000000e009097887 */ /* 0x000fe20009000000 */
[----:B------:R-:W-:Y:S01]  /*0920*/  UMOV UR4, 0x1 ;  /* 0x0000000100047882 */ /* 0x000fe20000000000 */
[----:B------:R-:W-:Y:S01]  /*0930*/  ELECT P0, URZ, PT ;  /* 0x0000000000ff782f */ /* 0x000fe20003800000 */
[----:B------:R-:W-:-:S04]  /*0940*/  UIADD3 UR10, UPT, UPT, -UR4, 0x100000, URZ ;  /* 0x00100000040a7890 */ /* 0x000fc8000fffe1ff */
[----:B------:R-:W-:Y:S02]  /*0950*/  USHF.L.U32 UR11, UR10, 0xb, URZ ;  /* 0x0000000b0a0b7899 */ /* 0x000fe400080006ff */
[----:B------:R-:W-:Y:S02]  /*0960*/  USHF.L.U32 UR10, UR10, 0x1, URZ ;  /* 0x000000010a0a7899 */ /* 0x000fe400080006ff */
[----:B------:R-:W-:-:S04]  /*0970*/  UIADD3 UR12, UPT, UPT, -UR9, 0x100000, URZ ;  /* 0x00100000090c7890 */ /* 0x000fc8000fffe1ff */
[----:B------:R-:W-:Y:S02]  /*0980*/  USHF.L.U32 UR13, UR12, 0xb, URZ ;  /* 0x0000000b0c0d7899 */ /* 0x000fe400080006ff */
[----:B------:R-:W-:Y:S02]  /*0990*/  USHF.L.U32 UR12, UR12, 0x1, URZ ;  /* 0x000000010c0c7899 */ /* 0x000fe400080006ff */
[----:B-1----:R-:W-:Y:S01]  /*09a0*/  ULEA UR5, UR5, UR7, 0x18 ;  /* 0x0000000705057291 */ /* 0x002fe2000f8ec0ff */
[----:B------:R-:W1:Y:S11]  /*09b0*/  FENCE.VIEW.ASYNC.S ;  /* 0x00000000000073c6 */ /* 0x000e760000000000 */
[----:B-1----:R2:W1:Y:S01]  /*09c0*/  SYNCS.EXCH.64 URZ, [UR5+0x70], UR10 ;  /* 0x0000700a05ff75b2 */ /* 0x0024620008000100 */
[----:B------:R2:W1:Y:S01]  /*09d0*/  SYNCS.EXCH.64 URZ, [UR5+0x80], UR12 ;  /* 0x0000800c05ff75b2 */ /* 0x0004620008000100 */
[----:B------:R2:W1:Y:S01]  /*09e0*/  SYNCS.EXCH.64 URZ, [UR5+0x78], UR10 ;  /* 0x0000780a05ff75b2 */ /* 0x0004620008000100 */
[----:B------:R2:W1:Y:S02]  /*09f0*/  SYNCS.EXCH.64 URZ, [UR5+0x88], UR12 ;  /* 0x0000880c05ff75b2 */ /* 0x0004640008000100 */
[----:B--2---:R-:W-:Y:S01]  /*0a00*/  NOP ;  /* 0x0000000000007918 */ /* 0x004fe20000000000 */
.L_x_12:
        /* <DEDUP_REMOVED lines=26> */
.L_x_13:
        /* <DEDUP_REMOVED lines=18> */
.L_x_14:
[----:B-1----:R-:W1:Y:S01]  /*0cd0*/  S2UR UR5, SR_CTAID.X ;  /* 0x00000000000579c3 */ /* 0x002e620000002500 */
[----:B------:R-:W-:-:S05]  /*0ce0*/  CS2R.32 R63, SR_CgaSize ;  /* 0x00000000003f7805 */ /* 0x000fca0000008a00 */
[----:B------:R-:W-:-:S05]  /*0cf0*/  IMAD R63, R63, -0xa0, RZ ;  /* 0xffffff603f3f7824 */ /* 0x000fca00078e02ff */
[----:B------:R-:W-:-:S14]  /*0d00*/  R2UR UR9, R63 ;  /* 0x000000003f0972ca */ /* 0x000fdc00000e0000 */
[----:B------:R-:W2:Y:S01]  /*0d10*/  LDCU UR9, c[0x0][UR9+0x2b0] ;  /* 0x00005600090977ac */ /* 0x000ea20008000800 */
[----:B------:R-:W-:Y:S01]  /*0d20*/  NOP ;  /* 0x0000000000007918 */ /* 0x000fe20000000000 */
[----:B------:R-:W-:-:S05]  /*0d30*/  CS2R.32 R63, SR_CgaSize ;  /* 0x00000000003f7805 */ /* 0x000fca0000008a00 */
[----:B------:R-:W-:-:S05]  /*0d40*/  IMAD R63, R63, -0xa0, RZ ;  /* 0xffffff603f3f7824 */ /* 0x000fca00078e02ff */
[----:B------:R-:W-:-:S14]  /*0d50*/  R2UR UR7, R63 ;  /* 0x000000003f0772ca */ /* 0x000fdc00000e0000 */
[----:B------:R-:W3:Y:S01]  /*0d60*/  LDCU UR7, c[0x0][UR7+0x2b4] ;  /* 0x00005680070777ac */ /* 0x000ee20008000800 */
[----:B------:R-:W4:Y:S08]  /*0d70*/  S2UR UR4, SR_CTAID.Y ;  /* 0x00000000000479c3 */ /* 0x000f300000002600 */
[----:B------:R-:W3:Y:S01]  /*0d80*/  LDC R10, c[0x0][0xb24] ;  /* 0x0002c900ff0a7b82 */ /* 0x000ee20000000800 */
[----:B-1----:R-:W-:-:S02]  /*0d90*/  I2FP.F32.U32 R63, UR5 ;  /* 0x00000005003f7c45 */ /* 0x002fc40008201000 */
[----:B------:R-:W-:-:S05]  /*0da0*/  CS2R.32 R3, SR_CgaSize ;  /* 0x0000000000037805 */ /* 0x000fca0000008a00 */
[----:B------:R-:W-:-:S06]  /*0db0*/  IMAD R3, R3, -0xa0, RZ ;  /* 0xffffff6003037824 */ /* 0x000fcc00078e02ff */
[----:B------:R-:W1:Y:S01]  /*0dc0*/  LDC R3, c[0x0][R3+0x2a0] ;  /* 0x0000a80003037b82 */ /* 0x000e620000000800 */
[----:B------:R-:W-:Y:S01]  /*0dd0*/  MOV R15, UR5 ;  /* 0x00000005000f7c02 */ /* 0x000fe20008000f00 */
[----:B--2---:R-:W-:Y:S01]  /*0de0*/  FMUL R63, R63, UR9 ;  /* 0x000000093f3f7c20 */ /* 0x004fe20008400000 */
[----:B----4-:R-:W-:Y:S02]  /*0df0*/  I2FP.F32.U32 R62, UR4 ;  /* 0x00000004003e7c45 */ /* 0x010fe40008201000 */
[----:B------:R-:W-:-:S05]  /*0e00*/  CS2R.32 R2, SR_CgaSize ;  /* 0x0000000000027805 */ /* 0x000fca0000008a00 */
[----:B------:R-:W-:-:S06]  /*0e10*/  IMAD R2, R2, -0xa0, RZ ;  /* 0xffffff6002027824 */ /* 0x000fcc00078e02ff */
[----:B------:R-:W2:Y:S01]  /*0e20*/  LDC R2, c[0x0][R2+0x2a4] ;  /* 0x0000a90002027b82 */ /* 0x000ea20000000800 */
[----:B------:R-:W-:Y:S01]  /*0e30*/  MOV R14, UR4 ;  /* 0x00000004000e7c02 */ /* 0x000fe20008000f00 */
[----:B------:R-:W4:Y:S01]  /*0e40*/  F2I.U32.TRUNC.NTZ R63, R63 ;  /* 0x0000003f003f7305 */ /* 0x000f22000020f000 */
[----:B---3--:R-:W-:-:S05]  /*0e50*/  FMUL R62, R62, UR7 ;  /* 0x000000073e3e7c20 */ /* 0x008fca0008400000 */
[----:B------:R-:W-:Y:S01]  /*0e60*/  BAR.SYNC.DEFER_BLOCKING 0x0 ;  /* 0x0000000000007b1d */ /* 0x000fe20000010000 */
[----:B------:R-:W-:-:S05]  /*0e70*/  ISETP.GE.AND P0, PT, R10, 0x1, PT ;  /* 0x000000010a00780c */ /* 0x000fca0003f06270 */
[----:B------:R-:W3:Y:S02]  /*0e80*/  F2I.U32.TRUNC.NTZ R62, R62 ;  /* 0x0000003e003e7305 */ /* 0x000ee4000020f000 */
[----:B------:R-:W2:Y:S01]  /*0e90*/  S2UR UR36, SR_CTAID.Z ;  /* 0x00000000002479c3 */ /* 0x000ea20000002700 */
[----:B----4-:R-:W-:-:S05]  /*0ea0*/  IADD3 R63, PT, PT, -R63, RZ, RZ ;  /* 0x000000ff3f3f7210 */ /* 0x010fca0007ffe1ff */
[----:B-1----:R-:W-:Y:S01]  /*0eb0*/  IMAD R63, R3, R63, UR5 ;  /* 0x00000005033f7e24 */ /* 0x002fe2000f8e023f */
[----:B---3--:R-:W-:-:S05]  /*0ec0*/  IADD3 R62, PT, PT, -R62, RZ, RZ ;  /* 0x000000ff3e3e7210 */ /* 0x008fca0007ffe1ff */
[----:B--2---:R-:W-:Y:S01]  /*0ed0*/  IMAD R62, R2, R62, UR4 ;  /* 0x00000004023e7e24 */ /* 0x004fe2000f8e023e */
[----:B------:R-:W-:Y:S06]  /*0ee0*/  @!P0 BRA `(.L_x_15) ;  /* 0x0000000000b88947 */ /* 0x000fec0003800000 */
[----:B------:R-:W1:Y:S01]  /*0ef0*/  LDC.64 R4, c[0x0][0xb18] ;  /* 0x0002c600ff047b82 */ /* 0x000e620000000a00 */
[----:B------:R-:W-:-:S07]  /*0f00*/  ISETP.NE.AND P0, PT, R10, 0x1, PT ;  /* 0x000000010a00780c */ /* 0x000fce0003f05270 */
[----:B------:R-:W2:Y:S08]  /*0f10*/  LDC R9, c[0x0][0xb0c] ;  /* 0x0002c300ff097b82 */ /* 0x000eb00000000800 */
[----:B------:R-:W3:Y:S08]  /*0f20*/  LDC R12, c[0x0][0x370] ;  /* 0x0000dc00ff0c7b82 */ /* 0x000ef00000000800 */
[----:B------:R-:W4:Y:S01]  /*0f30*/  LDC R11, c[0x0][0x374] ;  /* 0x0000dd00ff0b7b82 */ /* 0x000f220000000800 */
[----:B-1----:R-:W-:-:S07]  /*0f40*/  ISETP.NE.AND P1, PT, R4, 0x1, PT ;  /* 0x000000010400780c */ /* 0x002fce0003f25270 */
[----:B------:R-:W3:Y:S01]  /*0f50*/  LDC.64 R6, c[0x0][0xb10] ;  /* 0x0002c400ff067b82 */ /* 0x000ee20000000a00 */
[----:B--2---:R-:W-:-:S07]  /*0f60*/  ISETP.NE.AND P2, PT, R9, 0x1, PT ;  /* 0x000000010900780c */ /* 0x004fce0003f45270 */
[----:B------:R-:W1:Y:S08]  /*0f70*/  LDC R8, c[0x0][0xb20] ;  /* 0x0002c800ff087b82 */ /* 0x000e700000000800 */
[----:B------:R-:W2:Y:S01]  /*0f80*/  LDC.64 R2, c[0x0][0xb28] ;  /* 0x0002ca00ff027b82 */ /* 0x000ea20000000a00 */
[----:B----4-:R-:W-:-:S04]  /*0f90*/  IMAD.HI.U32 R13, R11, R5, RZ ;  /* 0x000000050b0d7227 */ /* 0x010fc800078e00ff */
[----:B------:R-:W-:-:S04]  /*0fa0*/  IMAD.HI.U32 R5, R14, R5, RZ ;  /* 0x000000050e057227 */ /* 0x000fc800078e00ff */
[----:B---3--:R-:W-:-:S05]  /*0fb0*/  IMAD.HI.U32 R16, R12, R6, RZ ;  /* 0x000000060c107227 */ /* 0x008fca00078e00ff */
[-C--:B------:R-:W-:Y:S01]  /*0fc0*/  @P2 SHF.R.U32.HI R12, RZ, R7.reuse, R16 ;  /* 0x00000007ff0c2219 */ /* 0x080fe20000011610 */
[----:B------:R-:W-:Y:S01]  /*0fd0*/  IMAD.HI.U32 R16, R15, R6, RZ ;  /* 0x000000060f107227 */ /* 0x000fe200078e00ff */
[-C--:B-1----:R-:W-:Y:S02]  /*0fe0*/  @P1 SHF.R.U32.HI R11, RZ, R8.reuse, R13 ;  /* 0x00000008ff0b1219 */ /* 0x082fe4000001160d */
[----:B------:R-:W-:Y:S02]  /*0ff0*/  SHF.R.U32.HI R5, RZ, R8, R5 ;  /* 0x00000008ff057219 */ /* 0x000fe40000011605 */
[----:B------:R-:W-:Y:S02]  /*1000*/  SHF.R.U32.HI R16, RZ, R7, R16 ;  /* 0x00000007ff107219 */ /* 0x000fe40000011610 */
[----:B------:R-:W-:Y:S01]  /*1010*/  SEL R5, R14, R5, !P1 ;  /* 0x000000050e057207 */ /* 0x000fe20004800000 */
[----:B--2---:R-:W-:Y:S01]  /*1020*/  IMAD.HI.U32 R13, R11, R2, RZ ;  /* 0x000000020b0d7227 */ /* 0x004fe200078e00ff */
[----:B------:R-:W-:-:S03]  /*1030*/  SEL R16, R15, R16, !P2 ;  /* 0x000000100f107207 */ /* 0x000fc60005000000 */
[----:B------:R-:W-:Y:S01]  /*1040*/  IMAD.HI.U32 R6, R12, R2, RZ ;  /* 0x000000020c067227 */ /* 0x000fe200078e00ff */
[----:B------:R-:W-:-:S04]  /*1050*/  @P0 SHF.R.U32.HI R11, RZ, R3, R13 ;  /* 0x00000003ff0b0219 */ /* 0x000fc8000001160d */
[----:B------:R-:W-:Y:S01]  /*1060*/  @P0 SHF.R.U32.HI R12, RZ, R3, R6 ;  /* 0x00000003ff0c0219 */ /* 0x000fe20000011606 */
[----:B------:R-:W-:-:S04]  /*1070*/  IMAD R11, R11, R10, RZ ;  /* 0x0000000a0b0b7224 */ /* 0x000fc800078e02ff */
[----:B------:R-:W-:Y:S01]  /*1080*/  IMAD R6, R12, R10, RZ ;  /* 0x0000000a0c067224 */ /* 0x000fe200078e02ff */
[----:B------:R-:W-:-:S04]  /*1090*/  ISETP.GE.AND P1, PT, R5, R11, PT ;  /* 0x0000000b0500720c */ /* 0x000fc80003f26270 */
[----:B------:R-:W-:Y:S01]  /*10a0*/  ISETP.GE.OR P1, PT, R16, R6, P1 ;  /* 0x000000061000720c */ /* 0x000fe20000f26670 */
[----:B------:R-:W-:-:S05]  /*10b0*/  IMAD.HI.U32 R6, R5, R2, RZ ;  /* 0x0000000205067227 */ /* 0x000fca00078e00ff */
[----:B------:R-:W-:-:S04]  /*10c0*/  SHF.R.U32.HI R6, RZ, R3, R6 ;  /* 0x00000003ff067219 */ /* 0x000fc80000011606 */
[----:B------:R-:W-:-:S03]  /*10d0*/  SEL R6, R5, R6, !P0 ;  /* 0x0000000605067207 */ /* 0x000fc60004000000 */
[----:B------:R-:W-:Y:S01]  /*10e0*/  @!P1 IMAD.HI.U32 R7, R16, R2, RZ ;  /* 0x0000000210079227 */ /* 0x000fe200078e00ff */
[----:B------:R-:W-:-:S04]  /*10f0*/  IADD3 R2, PT, PT, -R6, RZ, RZ ;  /* 0x000000ff06027210 */ /* 0x000fc80007ffe1ff */
[----:B------:R-:W-:Y:S01]  /*1100*/  @!P1 SHF.R.U32.HI R3, RZ, R3, R7 ;  /* 0x00000003ff039219 */ /* 0x000fe20000011607 */
[----:B------:R-:W-:Y:S01]  /*1110*/  IMAD R2, R10, R2, R5 ;  /* 0x000000020a027224 */ /* 0x000fe200078e0205 */
[----:B------:R-:W-:Y:S02]  /*1120*/  IADD3 R7, PT, PT, -R5, RZ, RZ ;  /* 0x000000ff05077210 */ /* 0x000fe40007ffe1ff */
[----:B------:R-:W-:-:S03]  /*1130*/  @!P1 SEL R3, R16, R3, !P0 ;  /* 0x0000000310039207 */ /* 0x000fc60004000000 */
[----:B------:R-:W-:Y:S02]  /*1140*/  IMAD R7, R4, R7, R14 ;  /* 0x0000000704077224 */ /* 0x000fe400078e020e */
[--C-:B------:R-:W-:Y:S02]  /*1150*/  @!P1 IMAD.IADD R6, R6, 0x1, -R3.reuse ;  /* 0x0000000106069824 */ /* 0x100fe400078e0a03 */
[----:B------:R-:W-:Y:S01]  /*1160*/  @!P1 IMAD R3, R2, R12, R3 ;  /* 0x0000000c02039224 */ /* 0x000fe200078e0203 */
[----:B------:R-:W-:Y:S01]  /*1170*/  IADD3 R2, PT, PT, -R16, RZ, RZ ;  /* 0x000000ff10027210 */ /* 0x000fe20007ffe1ff */
[----:B------:R-:W-:Y:S02]  /*1180*/  @!P1 IMAD R5, R6, R10, R16 ;  /* 0x0000000a06059224 */ /* 0x000fe400078e0210 */
[----:B------:R-:W-:Y:S02]  /*1190*/  @!P1 IMAD.MOV.U32 R16, RZ, RZ, R3 ;  /* 0x000000ffff109224 */ /* 0x000fe400078e0003 */
[----:B------:R-:W-:-:S02]  /*11a0*/  IMAD R2, R9, R2, R15 ;  /* 0x0000000209027224 */ /* 0x000fc400078e020f */
[----:B------:R-:W-:Y:S02]  /*11b0*/  IMAD R14, R5, R4, R7 ;  /* 0x00000004050e7224 */ /* 0x000fe400078e0207 */
[----:B------:R-:W-:Y:S02]  /*11c0*/  IMAD R15, R16, R9, R2 ;  /* 0x00000009100f7224 */ /* 0x000fe400078e0202 */
.L_x_15:
[----:B------:R-:W1:Y:S01]  /*11d0*/  LDCU UR4, c[0x0][0xb30] ;  /* 0x00016600ff0477ac */ /* 0x000e620008000800 */
[----:B------:R-:W2:Y:S08]  /*11e0*/  S2UR UR37, SR_CgaCtaId ;  /* 0x00000000002579c3 */ /* 0x000eb00000008800 */
[----:B------:R-:W3:Y:S01]  /*11f0*/  LDC R26, c[0x0][0xb24] ;  /* 0x0002c900ff1a7b82 */ /* 0x000ee20000000800 */
[----:B-1----:R-:W-:-:S09]  /*1200*/  UISETP.NE.AND UP1, UPT, UR4, 0x1, UPT ;  /* 0x000000010400788c */ /* 0x002fd2000bf25270 */
[----:B--2---:R-:W-:Y:S05]  /*1210*/  BRA.U UP1, `(.L_x_16) ;  /* 0x0000000101407547 */ /* 0x004fea000b800000 */
[----:B------:R-:W1:Y:S08]  /*1220*/  LDC.64 R4, c[0x0][0xb10] ;  /* 0x0002c400ff047b82 */ /* 0x000e700000000a00 */
[----:B------:R-:W2:Y:S08]  /*1230*/  LDC.64 R2, c[0x0][0xb18] ;  /* 0x0002c600ff027b82 */ /* 0x000eb00000000a00 */
[----:B------:R-:W4:Y:S08]  /*1240*/  LDC R6, c[0x0][0xb20] ;  /* 0x0002c800ff067b82 */ /* 0x000f300000000800 */
[----:B------:R-:W3:Y:S01]  /*1250*/  LDC R7, c[0x0][0xb0c] ;  /* 0x0002c300ff077b82 */ /* 0x000ee20000000800 */
[----:B-1----:R-:W-:-:S05]  /*1260*/  IMAD.HI.U32 R4, R15, R4, RZ ;  /* 0x000000040f047227 */ /* 0x002fca00078e00ff */
[----:B------:R-:W-:Y:S01]  /*1270*/  SHF.R.U32.HI R4, RZ, R5, R4 ;  /* 0x00000005ff047219 */ /* 0x000fe20000011604 */
[----:B--2---:R-:W-:Y:S01]  /*1280*/  IMAD.HI.U32 R3, R14, R3, RZ ;  /* 0x000000030e037227 */ /* 0x004fe200078e00ff */
[----:B------:R-:W-:-:S04]  /*1290*/  ISETP.NE.AND P0, PT, R2, 0x1, PT ;  /* 0x000000010200780c */ /* 0x000fc80003f05270 */
[----:B----4-:R-:W-:-:S04]  /*12a0*/  SHF.R.U32.HI R3, RZ, R6, R3 ;  /* 0x00000006ff037219 */ /* 0x010fc80000011603 */
[----:B------:R-:W-:Y:S02]  /*12b0*/  SEL R3, R14, R3, !P0 ;  /* 0x000000030e037207 */ /* 0x000fe40004000000 */
[----:B---3--:R-:W-:-:S04]  /*12c0*/  ISETP.NE.AND P1, PT, R7, 0x1, PT ;  /* 0x000000010700780c */ /* 0x008fc80003f25270 */
[----:B------:R-:W-:-:S05]  /*12d0*/  SEL R4, R15, R4, !P1 ;  /* 0x000000040f047207 */ /* 0x000fca0004800000 */
[----:B------:R-:W-:Y:S02]  /*12e0*/  IMAD.IADD R5, R3, 0x1, -R4 ;  /* 0x0000000103057824 */ /* 0x000fe400078e0a04 */
[----:B------:R-:W-:Y:S02]  /*12f0*/  IMAD.IADD R3, R4, 0x1, -R3 ;  /* 0x0000000104037824 */ /* 0x000fe400078e0a03 */
[----:B------:R-:W-:Y:S02]  /*1300*/  IMAD R15, R5, R7, R15 ;  /* 0x00000007050f7224 */ /* 0x000fe400078e020f */
[----:B------:R-:W-:-:S07]  /*1310*/  IMAD R14, R3, R2, R14 ;  /* 0x00000002030e7224 */ /* 0x000fce00078e020e */
.L_x_16:
[----:B------:R-:W-:Y:S01]  /*1320*/  BAR.SYNC.DEFER_BLOCKING 0x0 ;  /* 0x0000000000007b1d */ /* 0x000fe20000010000 */
[----:B------:R-:W-:Y:S01]  /*1330*/  UISETP.NE.AND UP1, UPT, UR8, 0x2, UPT ;  /* 0x000000020800788c */ /* 0x000fe2000bf25270 */
[----:B------:R-:W-:Y:S02]  /*1340*/  ISETP.NE.OR P5, PT, R0, 0x2, !P5 ;  /* 0x000000020000780c */ /* 0x000fe40006fa5670 */
[----:B------:R-:W-:-:S06]  /*1350*/  LOP3.LUT R2, R76, 0x1f, RZ, 0xc0, !PT ;  /* 0x0000001f4c027812 */ /* 0x000fcc00078ec0ff */
[----:B------:R-:W-:Y:S05]  /*1360*/  BRA.U UP1, `(.L_x_17) ;  /* 0x00000011016c7547 */ /* 0x000fea000b800000 */
[----:B------:R-:W1:Y:S01]  /*1370*/  LDCU UR13, c[0x0][0x38c] ;  /* 0x00007180ff0d77ac */ /* 0x000e620008000800 */
[----:B------:R-:W2:Y:S01]  /*1380*/  LDC R8, c[0x0][0x370] ;  /* 0x0000dc00ff087b82 */ /* 0x000ea20000000800 */
[----:B------:R-:W-:Y:S01]  /*1390*/  PLOP3.LUT P1, PT, PT, PT, UP2, 0x80, 0x8 ;  /* 0x000000000008781c */ /* 0x000fe20003f2f028 */
[----:B------:R-:W-:Y:S01]  /*13a0*/  IMAD.MOV.U32 R17, RZ, RZ, 0x1 ;  /* 0x00000001ff117424 */ /* 0x000fe200078e00ff */
[----:B------:R-:W-:Y:S01]  /*13b0*/  ISETP.EQ.OR P4, PT, R2, RZ, P5 ;  /* 0x000000ff0200720c */ /* 0x000fe20002f82670 */
[----:B------:R-:W-:Y:S01]  /*13c0*/  IMAD.MOV.U32 R16, RZ, RZ, RZ ;  /* 0x000000ffff107224 */ /* 0x000fe200078e00ff */
[----:B------:R-:W-:Y:S02]  /*13d0*/  PLOP3.LUT P1, PT, P1, PT, PT, 0x8, 0x80 ;  /* 0x000000000080781c */ /* 0x000fe40000f2e170 */
[----:B------:R-:W-:Y:S01]  /*13e0*/  CS2R R12, SRZ ;  /* 0x00000000000c7805 */ /* 0x000fe2000001ff00 */
[----:B------:R-:W-:Y:S01]  /*13f0*/  IMAD.MOV.U32 R11, RZ, RZ, 0x1 ;  /* 0x00000001ff0b7424 */ /* 0x000fe200078e00ff */
[----:B------:R-:W4:Y:S01]  /*1400*/  LDC R0, c[0x0][0x374] ;  /* 0x0000dd00ff007b82 */ /* 0x000f220000000800 */
[----:B------:R-:W2:Y:S01]  /*1410*/  LDCU.64 UR22, c[0x0][0x348] ;  /* 0x00006900ff1677ac */ /* 0x000ea20008000a00 */
[----:B------:R-:W-:Y:S01]  /*1420*/  UMOV UR6, URZ ;  /* 0x000000ff00067c82 */ /* 0x000fe20008000000 */
[----:B-1----:R-:W-:-:S04]  /*1430*/  UIADD3 UR5, UPT, UPT, UR13, 0x3f, URZ ;  /* 0x0000003f0d057890 */ /* 0x002fc8000fffe0ff */
[----:B------:R-:W-:-:S04]  /*1440*/  USHF.R.S32.HI UR4, URZ, 0x1f, UR5 ;  /* 0x0000001fff047899 */ /* 0x000fc80008011405 */
[----:B------:R-:W-:-:S04]  /*1450*/  ULEA.HI UR4, UR4, UR5, URZ, 0x6 ;  /* 0x0000000504047291 */ /* 0x000fc8000f8f30ff */
[----:B------:R-:W-:Y:S02]  /*1460*/  USHF.R.S32.HI UR15, URZ, 0x6, UR4 ;  /* 0x00000006ff0f7899 */ /* 0x000fe40008011404 */
[----:B------:R-:W-:Y:S02]  /*1470*/  UIADD3 UR4, UPT, UPT, UR13, -0x1, URZ ;  /* 0xffffffff0d047890 */ /* 0x000fe4000fffe0ff */
[----:B------:R-:W-:Y:S02]  /*1480*/  UISETP.LT.U32.AND UP0, UPT, UR15, 0x2, UPT ;  /* 0x000000020f00788c */ /* 0x000fe4000bf01070 */
[----:B------:R-:W-:Y:S02]  /*1490*/  UISETP.GE.U32.AND UP1, UPT, UR4, -0x7f, UPT ;  /* 0xffffff810400788c */ /* 0x000fe4000bf26070 */
[----:B------:R-:W-:Y:S02]  /*14a0*/  USEL UR14, UR15, 0x2, UP0 ;  /* 0x000000020f0e7887 */ /* 0x000fe40008000000 */
[----:B------:R-:W-:-:S02]  /*14b0*/  UIADD3 UR13, UPT, UPT, UR13, 0x7e, URZ ;  /* 0x0000007e0d0d7890 */ /* 0x000fc4000fffe0ff */
[----:B------:R-:W-:Y:S02]  /*14c0*/  UIADD3 UR5, UPT, UPT, UR14, -0x1, URZ ;  /* 0xffffffff0e057890 */ /* 0x000fe4000fffe0ff */
[----:B------:R-:W-:-:S03]  /*14d0*/  UIADD3 UR7, UPT, UPT, UR15, -UR14, URZ ;  /* 0x8000000e0f077290 */ /* 0x000fc6000fffe0ff */
[----:B------:R-:W-:-:S04]  /*14e0*/  @UP1 UIADD3 UR5, UPT, UPT, UR14, URZ, URZ ;  /* 0x000000ff0e051290 */ /* 0x000fc8000fffe0ff */
[----:B--2---:R-:W-:-:S12]  /*14f0*/  UIADD3 UR5, UPT, UPT, UR5, 0x1, URZ ;  /* 0x0000000105057890 */ /* 0x004fd8000fffe0ff */
.L_x_35:
[----:B------:R-:W-:Y:S01]  /*1500*/  UISETP.NE.AND UP0, UPT, UR37, URZ, UPT ;  /* 0x000000ff2500728c */ /* 0x000fe2000bf05270 */
[----:B------:R-:W1:Y:S08]  /*1510*/  S2UR UR37, SR_CgaCtaId ;  /* 0x00000000002579c3 */ /* 0x000e700000008800 */
[----:B------:R-:W-:Y:S05]  /*1520*/  BRA.U UP0, `(.L_x_18) ;  /* 0x0000000100347547 */ /* 0x000fea000b800000 */
[----:B------:R-:W2:Y:S01]  /*1530*/  S2R R2, SR_CgaCtaId ;  /* 0x0000000000027919 */ /* 0x000ea20000008800 */
[----:B------:R-:W-:-:S04]  /*1540*/  MOV R3, 0x400 ;  /* 0x0000040000037802 */ /* 0x000fc80000000f00 */
[----:B--2---:R-:W-:Y:S02]  /*1550*/  LEA R2, R2, R3, 0x18 ;  /* 0x0000000302027211 */ /* 0x004fe400078ec0ff */
[----:B------:R-:W-:-:S03]  /*1560*/  SHF.L.U32 R3, R11, 0x1f, RZ ;  /* 0x0000001f0b037819 */ /* 0x000fc600000006ff */
[----:B------:R-:W-:-:S04]  /*1570*/  IMAD R2, R12, 0x8, R2 ;  /* 0x000000080c027824 */ /* 0x000fc800078e0202 */
[----:B------:R-:W2:Y:S02]  /*1580*/  SYNCS.PHASECHK.TRANS64.TRYWAIT P0, [R2+URZ+0xe0], R3 ;  /* 0x0000e003020075a7 */ /* 0x000ea400080011ff */
[----:B--2---:R-:W-:Y:S05]  /*1590*/  @!P0 BRA `(.L_x_19) ;  /* 0x0000008800c08947 */ /* 0x004fea0003800000 */
.L_x_165:
[----:B------:R-:W-:Y:S01]  /*15a0*/  VIADD R12, R12, 0x1 ;  /* 0x000000010c0c7836 */ /* 0x000fe20000000000 */
[----:B------:R2:W-:Y:S04]  /*15b0*/  SYNCS.ARRIVE.TRANS64.A1T0 RZ, [R2+URZ+0xd0], RZ ;  /* 0x0000d0ff02ff79a7 */ /* 0x0005e800081000ff */
[----:B------:R-:W-:-:S04]  /*15c0*/  ISETP.NE.AND P0, PT, R12, 0x2, PT ;  /* 0x000000020c00780c */ /* 0x000fc80003f05270 */
[----:B------:R-:W-:Y:S02]  /*15d0*/  SEL R12, R12, RZ, P0 ;  /* 0x000000ff0c0c7207 */ /* 0x000fe40000000000 */
[----:B--2---:R-:W-:-:S04]  /*15e0*/  SEL R2, RZ, 0x1, P0 ;  /* 0x00000001ff027807 */ /* 0x004fc80000000000 */
[----:B------:R-:W-:-:S07]  /*15f0*/  LOP3.LUT R11, R11, R2, RZ, 0x3c, !PT ;  /* 0x000000020b0b7212 */ /* 0x000fce00078e3cff */
.L_x_18:
[----:B------:R-:W-:Y:S01]  /*1600*/  UMOV UR4, 0x400 ;  /* 0x0000040000047882 */ /* 0x000fe20000000000 */
[----:B------:R-:W-:Y:S01]  /*1610*/  SHF.L.U32 R2, R17, 0x1f, RZ ;  /* 0x0000001f11027819 */ /* 0x000fe200000006ff */
[----:B-1----:R-:W-:Y:S01]  /*1620*/  ULEA UR4, UR37, UR4, 0x18 ;  /* 0x0000000425047291 */ /* 0x002fe2000f8ec0ff */
[----:B------:R-:W-:Y:S01]  /*1630*/  R2UR UR35, R15 ;  /* 0x000000000f2372ca */ /* 0x000fe200000e0000 */
[----:B------:R-:W-:Y:S01]  /*1640*/  UISETP.GE.U32.AND UP0, UPT, UR13, 0x7f, UPT ;  /* 0x0000007f0d00788c */ /* 0x000fe2000bf06070 */
[----:B------:R-:W-:Y:S01]  /*1650*/  R2UR UR19, R14 ;  /* 0x000000000e1372ca */ /* 0x000fe200000e0000 */
[----:B------:R-:W-:Y:S01]  /*1660*/  ULEA UR8, UR6, UR4, 0x3 ;  /* 0x0000000406087291 */ /* 0x000fe2000f8e18ff */
[----:B------:R-:W-:-:S08]  /*1670*/  UMOV UR29, URZ ;  /* 0x000000ff001d7c82 */ /* 0x000fd00008000000 */
[----:B------:R1:W2:Y:S01]  /*1680*/  SYNCS.PHASECHK.TRANS64.TRYWAIT P0, [UR8+0x10], R2 ;  /* 0x00001002ff0075a7 */ /* 0x0002a20008001108 */
[----:B------:R-:W-:Y:S02]  /*1690*/  USHF.L.U32 UR35, UR35, 0x6, URZ ;  /* 0x0000000623237899 */ /* 0x000fe400080006ff */
[----:B------:R-:W-:Y:S01]  /*16a0*/  USHF.L.U32 UR19, UR19, 0x8, URZ ;  /* 0x0000000813137899 */ /* 0x000fe200080006ff */
[----:B------:R-:W-:Y:S11]  /*16b0*/  BRA.U !UP0, `(.L_x_20) ;  /* 0x0000000108d87547 */ /* 0x000ff6000b800000 */
[----:B------:R-:W-:Y:S01]  /*16c0*/  UMOV UR21, URZ ;  /* 0x000000ff00157c82 */ /* 0x000fe20008000000 */
[----:B------:R-:W-:-:S05]  /*16d0*/  UMOV UR42, UR6 ;  /* 0x00000006002a7c82 */ /* 0x000fca0008000000 */
.L_x_25:
[----:B-1----:R-:W-:Y:S01]  /*16e0*/  ULEA UR33, UR42, UR4, 0x3 ;  /* 0x000000042a217291 */ /* 0x002fe2000f8e18ff */
[----:B--2---:R-:W-:Y:S01]  /*16f0*/  @!P5 MOV R3, 0x14000 ;  /* 0x000140000003d802 */ /* 0x004fe20000000f00 */
[----:B--2---:R-:W-:Y:S10]  /*1700*/  @P0 BRA `(.L_x_21) ;  /* 0x00000000000c0947 */ /* 0x004ff40003800000 */
[----:B------:R-:W-:-:S04]  /*1710*/  SHF.L.U32 R4, R17, 0x1f, RZ ;  /* 0x0000001f11047819 */ /* 0x000fc800000006ff */
[----:B------:R-:W2:Y:S02]  /*1720*/  SYNCS.PHASECHK.TRANS64.TRYWAIT P0, [UR33+0x10], R4 ;  /* 0x00001004ff0075a7 */ /* 0x000ea40008001121 */
[----:B--2---:R-:W-:Y:S05]  /*1730*/  @!P0 BRA `(.L_x_22) ;  /* 0x00000088006c8947 */ /* 0x004fea0003800000 */
.L_x_21:
[----:B------:R2:W-:Y:S01]  /*1740*/  @!P5 SYNCS.ARRIVE.TRANS64 RZ, [UR33], R3 ;  /* 0x00000003ffffd9a7 */ /* 0x0005e20008000021 */
[----:B------:R-:W-:Y:S04]  /*1750*/  BSSY.RECONVERGENT B0, `(.L_x_23) ;  /* 0x0000003000007945 */ /* 0x000fe80003800200 */
[----:B------:R-:W-:Y:S05]  /*1760*/  @P4 BRA `(.L_x_24) ;  /* 0x0000000000044947 */ /* 0x000fea0003800000 */
[----:B------:R-:W-:Y:S05]  /*1770*/  BPT.TRAP 0x1 ;  /* 0x000000040000795c */ /* 0x000fea0000300000 */
.L_x_24:
[----:B------:R-:W-:Y:S05]  /*1780*/  BSYNC.RECONVERGENT B0 ;  /* 0x0000000000007941 */ /* 0x000fea0003800200 */
.L_x_23:
[----:B------:R-:W-:Y:S02]  /*1790*/  UIADD3 UR6, UPT, UPT, UR42, 0x1, URZ ;  /* 0x000000012a067890 */ /* 0x000fe4000fffe0ff */
[----:B------:R-:W-:Y:S02]  /*17a0*/  ULEA UR24, UR42, UR4, 0xe ;  /* 0x000000042a187291 */ /* 0x000fe4000f8e70ff */
[----:B------:R-:W-:Y:S02]  /*17b0*/  UISETP.NE.AND UP0, UPT, UR6, 0x2, UPT ;  /* 0x000000020600788c */ /* 0x000fe4000bf05270 */
[----:B------:R-:W-:Y:S02]  /*17c0*/  UIADD3 UR40, UP1, UPT, UR22, 0x80, URZ ;  /* 0x0000008016287890 */ /* 0x000fe4000ff3e0ff */
[----:B------:R-:W-:Y:S02]  /*17d0*/  USEL UR9, URZ, 0x1, UP0 ;  /* 0x00000001ff097887 */ /* 0x000fe40008000000 */
[----:B------:R-:W-:-:S02]  /*17e0*/  USEL UR6, UR6, URZ, UP0 ;  /* 0x000000ff06067287 */ /* 0x000fc40008000000 */
[----:B------:R-:W-:Y:S02]  /*17f0*/  USHF.L.U32 UR34, UR21, 0x6, URZ ;  /* 0x0000000615227899 */ /* 0x000fe400080006ff */
[----:B------:R-:W-:Y:S01]  /*1800*/  ULEA UR8, UR6, UR4, 0x3 ;  /* 0x0000000406087291 */ /* 0x000fe2000f8e18ff */
[----:B------:R-:W-:Y:S01]  /*1810*/  LOP3.LUT R17, R17, UR9, RZ, 0x3c, !PT ;  /* 0x0000000911117c12 */ /* 0x000fe2000f8e3cff */
[----:B------:R-:W-:Y:S02]  /*1820*/  UIADD3 UR38, UP0, UPT, UR22, 0x180, URZ ;  /* 0x0000018016267890 */ /* 0x000fe4000ff1e0ff */
[----:B------:R-:W-:Y:S01]  /*1830*/  UIADD3.X UR41, UPT, UPT, URZ, UR23, URZ, UP1, !UPT ;  /* 0x00000017ff297290 */ /* 0x000fe20008ffe4ff */
[----:B-1----:R-:W-:Y:S01]  /*1840*/  SHF.L.U32 R2, R17, 0x1f, RZ ;  /* 0x0000001f11027819 */ /* 0x002fe200000006ff */
[----:B------:R-:W-:Y:S02]  /*1850*/  UIADD3 UR32, UPT, UPT, UR24, 0x8800, URZ ;  /* 0x0000880018207890 */ /* 0x000fe4000fffe0ff */
[----:B------:R-:W-:Y:S01]  /*1860*/  UIADD3 UR26, UPT, UPT, UR34, 0x20, URZ ;  /* 0x00000020221a7890 */ /* 0x000fe2000fffe0ff */
[----:B------:R1:W1:Y:S01]  /*1870*/  SYNCS.PHASECHK.TRANS64.TRYWAIT P0, [UR8+0x10], R2 ;  /* 0x00001002ff0075a7 */ /* 0x0002620008001108 */
[----:B------:R-:W-:-:S02]  /*1880*/  ULEA UR8, UR42, UR4, 0x10 ;  /* 0x000000042a087291 */ /* 0x000fc4000f8e80ff */
[----:B------:R-:W-:Y:S02]  /*1890*/  UIADD3 UR24, UPT, UPT, UR24, 0xa800, URZ ;  /* 0x0000a80018187890 */ /* 0x000fe4000fffe0ff */
[----:B------:R-:W-:Y:S02]  /*18a0*/  UIADD3.X UR39, UPT, UPT, URZ, UR23, URZ, UP0, !UPT ;  /* 0x00000017ff277290 */ /* 0x000fe400087fe4ff */
[----:B------:R-:W-:Y:S02]  /*18b0*/  UIADD3 UR16, UPT, UPT, UR8, 0x10800, URZ ;  /* 0x0001080008107890 */ /* 0x000fe4000fffe0ff */
[----:B------:R-:W-:Y:S01]  /*18c0*/  UIADD3 UR8, UPT, UPT, UR8, 0x18800, URZ ;  /* 0x0001880008087890 */ /* 0x000fe2000fffe0ff */
[----:B------:R-:W-:Y:S01]  /*18d0*/  UMOV UR30, 0x0 ;  /* 0x00000000001e7882 */ /* 0x000fe20000000000 */
[----:B------:R-:W-:Y:S01]  /*18e0*/  UMOV UR31, 0x10000000 ;  /* 0x10000000001f7882 */ /* 0x000fe20000000000 */
[----:B------:R-:W-:Y:S01]  /*18f0*/  UMOV UR25, UR33 ;  /* 0x0000002100197c82 */ /* 0x000fe20008000000 */
[----:B------:R-:W-:Y:S01]  /*1900*/  UMOV UR27, UR35 ;  /* 0x00000023001b7c82 */ /* 0x000fe20008000000 */
[----:B------:R-:W-:Y:S01]  /*1910*/  UMOV UR28, UR36 ;  /* 0x00000024001c7c82 */ /* 0x000fe20008000000 */
[----:B------:R-:W-:Y:S01]  /*1920*/  UMOV UR17, UR33 ;  /* 0x0000002100117c82 */ /* 0x000fe20008000000 */
[----:B------:R-:W-:Y:S01]  /*1930*/  UMOV UR20, UR36 ;  /* 0x0000002400147c82 */ /* 0x000fe20008000000 */
[----:B------:R-:W-:Y:S01]  /*1940*/  UMOV UR18, UR34 ;  /* 0x0000002200127c82 */ /* 0x000fe20008000000 */
[----:B------:R1:W-:Y:S01]  /*1950*/  UTMALDG.3D [UR32], [UR40], desc[UR30] ;  /* 0x00001e20280075b4 */ /* 0x0003e20008011000 */
[----:B------:R-:W-:Y:S01]  /*1960*/  UMOV UR11, UR19 ;  /* 0x00000013000b7c82 */ /* 0x000fe20008000000 */
[----:B------:R-:W-:Y:S01]  /*1970*/  UMOV UR12, UR36 ;  /* 0x00000024000c7c82 */ /* 0x000fe20008000000 */
[----:B------:R-:W-:Y:S01]  /*1980*/  UMOV UR9, UR33 ;  /* 0x0000002100097c82 */ /* 0x000fe20008000000 */
[----:B------:R-:W-:Y:S01]  /*1990*/  UMOV UR10, UR26 ;  /* 0x0000001a000a7c82 */ /* 0x000fe20008000000 */
[----:B------:R-:W-:Y:S01]  /*19a0*/  UIADD3 UR21, UPT, UPT, UR21, 0x1, URZ ;  /* 0x0000000115157890 */ /* 0x000fe2000fffe0ff */
[----:B------:R-:W-:Y:S01]  /*19b0*/  UMOV UR29, UR5 ;  /* 0x00000005001d7c82 */ /* 0x000fe20008000000 */
[----:B------:R1:W-:Y:S02]  /*19c0*/  UTMALDG.3D [UR24], [UR40], desc[UR30] ;  /* 0x00001e18280075b4 */ /* 0x0003e40008011000 */
[----:B------:R-:W-:Y:S01]  /*19d0*/  UISETP.NE.AND UP0, UPT, UR21, UR5, UPT ;  /* 0x000000051500728c */ /* 0x000fe2000bf05270 */
[----:B------:R-:W-:Y:S01]  /*19e0*/  UMOV UR42, UR6 ;  /* 0x00000006002a7c82 */ /* 0x000fe20008000000 */
[----:B------:R1:W-:Y:S01]  /*19f0*/  UTMALDG.3D [UR16], [UR38], desc[UR30] ;  /* 0x00001e10260075b4 */ /* 0x0003e20008011000 */
[----:B------:R1:W-:Y:S06]  /*1a00*/  UTMALDG.3D [UR8], [UR38], desc[UR30] ;  /* 0x00001e08260075b4 */ /* 0x0003ec0008011000 */
[----:B------:R-:W-:Y:S05]  /*1a10*/  BRA.U UP0, `(.L_x_25) ;  /* 0xfffffffd00307547 */ /* 0x000fea000b83ffff */
.L_x_20:
[----:B-1----:R-:W-:Y:S01]  /*1a20*/  ULEA UR8, UR6, UR4, 0x3 ;  /* 0x0000000406087291 */ /* 0x002fe2000f8e18ff */
[----:B------:R-:W-:Y:S01]  /*1a30*/  SHF.L.U32 R2, R17, 0x1f, RZ ;  /* 0x0000001f11027819 */ /* 0x000fe200000006ff */
[----:B------:R-:W-:Y:S01]  /*1a40*/  @!P1 SYNCS.ARRIVE.TRANS64.A1T0 RZ, [UR4+0x68], RZ ;  /* 0x000068ffffff99a7 */ /* 0x000fe20008100004 */
[----:B------:R-:W-:-:S06]  /*1a50*/  UISETP.GT.AND UP0, UPT, UR15, UR14, UPT ;  /* 0x0000000e0f00728c */ /* 0x000fcc000bf04270 */
[----:B--2---:R1:W2:Y:S03]  /*1a60*/  SYNCS.PHASECHK.TRANS64.TRYWAIT P0, [UR8+0x10], R2 ;  /* 0x00001002ff0075a7 */ /* 0x0042a60008001108 */
[----:B------:R-:W-:Y:S05]  /*1a70*/  BRA.U !UP0, `(.L_x_26) ;  /* 0x0000000108d47547 */ /* 0x000fea000b800000 */
[----:B------:R-:W-:Y:S01]  /*1a80*/  UIADD3 UR21, UPT, UPT, UR7, UR29, URZ ;  /* 0x0000001d07157290 */ /* 0x000fe2000fffe0ff */
[----:B------:R-:W-:-:S11]  /*1a90*/  UMOV UR42, UR6 ;  /* 0x00000006002a7c82 */ /* 0x000fd60008000000 */
.L_x_31:
[----:B-1----:R-:W-:Y:S01]  /*1aa0*/  ULEA UR33, UR42, UR4, 0x3 ;  /* 0x000000042a217291 */ /* 0x002fe2000f8e18ff */
[----:B--2---:R-:W-:Y:S01]  /*1ab0*/  @!P5 MOV R3, 0x14000 ;  /* 0x000140000003d802 */ /* 0x004fe20000000f00 */
[----:B--2---:R-:W-:Y:S10]  /*1ac0*/  @P0 BRA `(.L_x_27) ;  /* 0x00000000000c0947 */ /* 0x004ff40003800000 */
[----:B------:R-:W-:-:S04]  /*1ad0*/  SHF.L.U32 R4, R17, 0x1f, RZ ;  /* 0x0000001f11047819 */ /* 0x000fc800000006ff */
[----:B------:R-:W2:Y:S02]  /*1ae0*/  SYNCS.PHASECHK.TRANS64.TRYWAIT P0, [UR33+0x10], R4 ;  /* 0x00001004ff0075a7 */ /* 0x000ea40008001121 */
[----:B--2---:R-:W-:Y:S05]  /*1af0*/  @!P0 BRA `(.L_x_28) ;  /* 0x0000008400948947 */ /* 0x004fea0003800000 */
.L_x_27:
[----:B------:R2:W-:Y:S01]  /*1b00*/  @!P5 SYNCS.ARRIVE.TRANS64 RZ, [UR33], R3 ;  /* 0x00000003ffffd9a7 */ /* 0x0005e20008000021 */
[----:B------:R-:W-:Y:S04]  /*1b10*/  BSSY.RECONVERGENT B0, `(.L_x_29) ;  /* 0x0000003000007945 */ /* 0x000fe80003800200 */
[----:B------:R-:W-:Y:S05]  /*1b20*/  @P4 BRA `(.L_x_30) ;  /* 0x0000000000044947 */ /* 0x000fea0003800000 */
[----:B------:R-:W-:Y:S05]  /*1b30*/  BPT.TRAP 0x1 ;  /* 0x000000040000795c */ /* 0x000fea0000300000 */
.L_x_30:
[----:B------:R-:W-:Y:S05]  /*1b40*/  BSYNC.RECONVERGENT B0 ;  /* 0x0000000000007941 */ /* 0x000fea0003800200 */
.L_x_29:
        /* <DEDUP_REMOVED lines=32> */
[----:B------:R-:W-:Y:S01]  /*1d50*/  UMOV UR10, UR26 ;  /* 0x0000001a000a7c82 */ /* 0x000fe20008000000 */
[----:B------:R-:W-:Y:S01]  /*1d60*/  UIADD3 UR29, UPT, UPT, UR29, 0x1, URZ ;  /* 0x000000011d1d7890 */ /* 0x000fe2000fffe0ff */
[----:B------:R1:W-:Y:S01]  /*1d70*/  UTMALDG.3D [UR24], [UR40], desc[UR30] ;  /* 0x00001e18280075b4 */ /* 0x0003e20008011000 */
[----:B------:R-:W-:-:S02]  /*1d80*/  UMOV UR42, UR6 ;  /* 0x00000006002a7c82 */ /* 0x000fc40008000000 */
[----:B------:R-:W-:Y:S01]  /*1d90*/  UISETP.NE.AND UP0, UPT, UR29, UR21, UPT ;  /* 0x000000151d00728c */ /* 0x000fe2000bf05270 */
[----:B------:R1:W-:Y:S01]  /*1da0*/  UTMALDG.3D [UR16], [UR38], desc[UR30] ;  /* 0x00001e10260075b4 */ /* 0x0003e20008011000 */
[----:B------:R1:W-:Y:S07]  /*1db0*/  UTMALDG.3D [UR8], [UR38], desc[UR30] ;  /* 0x00001e08260075b4 */ /* 0x0003ee0008011000 */
[----:B------:R-:W-:Y:S05]  /*1dc0*/  BRA.U UP0, `(.L_x_31) ;  /* 0xfffffffd00347547 */ /* 0x000fea000b83ffff */
.L_x_26:
[C---:B-1----:R-:W-:Y:S01]  /*1dd0*/  LEA R2, R16.reuse, UR4, 0x3 ;  /* 0x0000000410027c11 */ /* 0x042fe2000f8e18ff */
[----:B------:R-:W-:Y:S01]  /*1de0*/  NOP ;  /* 0x0000000000007918 */ /* 0x000fe20000000000 */
[----:B--2---:R-:W-:Y:S02]  /*1df0*/  SHF.L.U32 R3, R13, 0x1f, RZ ;  /* 0x0000001f0d037819 */ /* 0x004fe400000006ff */
[----:B------:R-:W-:Y:S02]  /*1e00*/  LEA R4, R16, UR4, 0x4 ;  /* 0x0000000410047c11 */ /* 0x000fe4000f8e20ff */
[----:B------:R-:W1:Y:S02]  /*1e10*/  SYNCS.PHASECHK.TRANS64.TRYWAIT P0, [R2+URZ+0x70], R3 ;  /* 0x00007003020075a7 */ /* 0x000e6400080011ff */
[----:B-1----:R-:W-:Y:S05]  /*1e20*/  @!P0 BRA `(.L_x_32) ;  /* 0x0000008000e08947 */ /* 0x002fea0003800000 */
.L_x_168:
[----:B------:R-:W2:Y:S01]  /*1e30*/  LDS.128 R4, [R4+0x100] ;  /* 0x0001000004047984 */ /* 0x000ea20000000c00 */
[----:B---3--:R-:W-:Y:S01]  /*1e40*/  ISETP.GE.AND P0, PT, R26, 0x1, PT ;  /* 0x000000011a00780c */ /* 0x008fe20003f06270 */
[----:B-1----:R-:W-:Y:S01]  /*1e50*/  VIADD R2, R2, 0x80 ;  /* 0x0000008002027836 */ /* 0x002fe20000000000 */
[----:B------:R-:W-:Y:S01]  /*1e60*/  @!PT LDS RZ, [RZ] ;  /* 0x00000000fffff984 */ /* 0x000fe20000000800 */
[----:B------:R-:W-:Y:S01]  /*1e70*/  @!PT LDS RZ, [RZ] ;  /* 0x00000000fffff984 */ /* 0x000fe20000000800 */
[----:B------:R-:W-:Y:S01]  /*1e80*/  @!PT LDS RZ, [RZ] ;  /* 0x00000000fffff984 */ /* 0x000fe20000000800 */
[----:B------:R-:W-:Y:S01]  /*1e90*/  @!PT LDS RZ, [RZ] ;  /* 0x00000000fffff984 */ /* 0x000fe20000000800 */
[----:B------:R1:W-:Y:S06]  /*1ea0*/  MEMBAR.ALL.CTA ;  /* 0x0000000000007992 */ /* 0x0003ec0000008000 */
[----:B-1----:R-:W1:Y:S01]  /*1eb0*/  FENCE.VIEW.ASYNC.S ;  /* 0x00000000000073c6 */ /* 0x002e620000000000 */
[----:B------:R-:W-:-:S04]  /*1ec0*/  PRMT R2, RZ, 0x654, R2 ;  /* 0x00000654ff027816 */ /* 0x000fc80000000002 */
[----:B-1----:R1:W-:Y:S01]  /*1ed0*/  SYNCS.ARRIVE.TRANS64.RED.A1T0 RZ, [R2+URZ], RZ ;  /* 0x000000ff02ff79a7 */ /* 0x0023e200081004ff */
[----:B--2---:R-:W-:-:S13]  /*1ee0*/  LOP3.LUT P2, RZ, R6, 0x1, RZ, 0xc0, !PT ;  /* 0x0000000106ff7812 */ /* 0x004fda000784c0ff */
[----:B------:R-:W-:Y:S01]  /*1ef0*/  @P2 SHF.R.U32.HI R3, RZ, 0x10, R5 ;  /* 0x00000010ff032819 */ /* 0x000fe20000011605 */
[----:B------:R-:W-:Y:S01]  /*1f00*/  VOTEU.ANY UP0, P2 ;  /* 0x0000000000ff7886 */ /* 0x000fe20001000100 */
[----:B------:R-:W-:Y:S02]  /*1f10*/  @P2 MOV R10, R4 ;  /* 0x00000004000a2202 */ /* 0x000fe40000000f00 */
[----:B------:R-:W-:Y:S02]  /*1f20*/  @P2 R2UR.BROADCAST UR8, R3 ;  /* 0x00000000030822ca */ /* 0x000fe400008e0000 */
[----:B------:R-:W-:-:S11]  /*1f30*/  @P2 LOP3.LUT R9, R5, 0xffff, RZ, 0xc0, !PT ;  /* 0x0000ffff05092812 */ /* 0x000fd600078ec0ff */
[----:B------:R-:W-:Y:S01]  /*1f40*/  @UP0 UMOV UR36, UR8 ;  /* 0x0000000800240c82 */ /* 0x000fe20008000000 */
[----:B-1----:R-:W-:Y:S05]  /*1f50*/  @!P0 BRA `(.L_x_33) ;  /* 0x0000000000b88947 */ /* 0x002fea0003800000 */
[----:B------:R-:W4:Y:S01]  /*1f60*/  LDC.64 R4, c[0x0][0xb18] ;  /* 0x0002c600ff047b82 */ /* 0x000f220000000a00 */
[----:B------:R-:W-:-:S07]  /*1f70*/  ISETP.NE.AND P3, PT, R26, 0x1, PT ;  /* 0x000000011a00780c */ /* 0x000fce0003f65270 */
[----:B------:R-:W1:Y:S08]  /*1f80*/  LDC.64 R6, c[0x0][0xb10] ;  /* 0x0002c400ff067b82 */ /* 0x000e700000000a00 */
[----:B------:R-:W2:Y:S08]  /*1f90*/  LDC R14, c[0x0][0xb20] ;  /* 0x0002c800ff0e7b82 */ /* 0x000eb00000000800 */
[----:B------:R-:W3:Y:S01]  /*1fa0*/  LDC R15, c[0x0][0xb0c] ;  /* 0x0002c300ff0f7b82 */ /* 0x000ee20000000800 */
[----:B----4-:R-:W-:Y:S01]  /*1fb0*/  IMAD.HI.U32 R19, R0, R5, RZ ;  /* 0x0000000500137227 */ /* 0x010fe200078e00ff */
[----:B------:R-:W-:-:S03]  /*1fc0*/  ISETP.NE.AND P0, PT, R4, 0x1, PT ;  /* 0x000000010400780c */ /* 0x000fc60003f05270 */
[----:B------:R-:W-:-:S03]  /*1fd0*/  IMAD.HI.U32 R5, R9, R5, RZ ;  /* 0x0000000509057227 */ /* 0x000fc600078e00ff */
[----:B------:R-:W4:Y:S01]  /*1fe0*/  LDC.64 R2, c[0x0][0xb28] ;  /* 0x0002ca00ff027b82 */ /* 0x000f220000000a00 */
[----:B-1----:R-:W-:-:S04]  /*1ff0*/  IMAD.HI.U32 R20, R8, R6, RZ ;  /* 0x0000000608147227 */ /* 0x002fc800078e00ff */
[----:B------:R-:W-:Y:S01]  /*2000*/  IMAD.HI.U32 R21, R10, R6, RZ ;  /* 0x000000060a157227 */ /* 0x000fe200078e00ff */
[----:B------:R-:W-:Y:S02]  /*2010*/  SHF.R.U32.HI R20, RZ, R7, R20 ;  /* 0x00000007ff147219 */ /* 0x000fe40000011614 */
[-C--:B--2---:R-:W-:Y:S02]  /*2020*/  SHF.R.U32.HI R19, RZ, R14.reuse, R19 ;  /* 0x0000000eff137219 */ /* 0x084fe40000011613 */
[----:B------:R-:W-:Y:S02]  /*2030*/  SHF.R.U32.HI R5, RZ, R14, R5 ;  /* 0x0000000eff057219 */ /* 0x000fe40000011605 */
[----:B------:R-:W-:Y:S02]  /*2040*/  SEL R19, R0, R19, !P0 ;  /* 0x0000001300137207 */ /* 0x000fe40004000000 */
[----:B------:R-:W-:Y:S02]  /*2050*/  SHF.R.U32.HI R21, RZ, R7, R21 ;  /* 0x00000007ff157219 */ /* 0x000fe40000011615 */
[----:B---3--:R-:W-:-:S02]  /*2060*/  ISETP.NE.AND P1, PT, R15, 0x1, PT ;  /* 0x000000010f00780c */ /* 0x008fc40003f25270 */
[----:B------:R-:W-:Y:S02]  /*2070*/  SEL R5, R9, R5, !P0 ;  /* 0x0000000509057207 */ /* 0x000fe40004000000 */
[----:B------:R-:W-:Y:S02]  /*2080*/  SEL R20, R8, R20, !P1 ;  /* 0x0000001408147207 */ /* 0x000fe40004800000 */
[----:B------:R-:W-:Y:S01]  /*2090*/  SEL R21, R10, R21, !P1 ;  /* 0x000000150a157207 */ /* 0x000fe20004800000 */
[----:B----4-:R-:W-:-:S04]  /*20a0*/  IMAD.HI.U32 R18, R19, R2, RZ ;  /* 0x0000000213127227 */ /* 0x010fc800078e00ff */
        /* <DEDUP_REMOVED lines=10> */
[----:B------:R-:W-:-:S04]  /*2150*/  @!P0 IMAD.HI.U32 R7, R21, R2, RZ ;  /* 0x0000000215078227 */ /* 0x000fc800078e00ff */
[----:B------:R-:W-:Y:S01]  /*2160*/  IMAD.MOV R2, RZ, RZ, -R6 ;  /* 0x000000ffff027224 */ /* 0x000fe200078e0a06 */
[----:B------:R-:W-:Y:S02]  /*2170*/  @!P0 SHF.R.U32.HI R3, RZ, R3, R7 ;  /* 0x00000003ff038219 */ /* 0x000fe40000011607 */
[----:B------:R-:W-:Y:S01]  /*2180*/  IADD3 R7, PT, PT, -R5, RZ, RZ ;  /* 0x000000ff05077210 */ /* 0x000fe20007ffe1ff */
[----:B------:R-:W-:Y:S01]  /*2190*/  IMAD R2, R26, R2, R5 ;  /* 0x000000021a027224 */ /* 0x000fe200078e0205 */
        /* <DEDUP_REMOVED lines=10> */
.L_x_33:
[----:B------:R-:W1:Y:S02]  /*2240*/  LDCU UR8, c[0x0][0xb30] ;  /* 0x00016600ff0877ac */ /* 0x000e640008000800 */
[----:B-1----:R-:W-:-:S09]  /*2250*/  UISETP.NE.AND UP0, UPT, UR8, 0x1, UPT ;  /* 0x000000010800788c */ /* 0x002fd2000bf05270 */
[----:B------:R-:W-:Y:S05]  /*2260*/  BRA.U UP0, `(.L_x_34) ;  /* 0x0000000100407547 */ /* 0x000fea000b800000 */
[----:B------:R-:W1:Y:S08]  /*2270*/  LDC.64 R4, c[0x0][0xb10] ;  /* 0x0002c400ff047b82 */ /* 0x000e700000000a00 */
[----:B------:R-:W2:Y:S08]  /*2280*/  LDC.64 R2, c[0x0][0xb18] ;  /* 0x0002c600ff027b82 */ /* 0x000eb00000000a00 */
[----:B------:R-:W3:Y:S08]  /*2290*/  LDC R6, c[0x0][0xb20] ;  /* 0x0002c800ff067b82 */ /* 0x000ef00000000800 */
[----:B------:R-:W4:Y:S01]  /*22a0*/  LDC R7, c[0x0][0xb0c] ;  /* 0x0002c300ff077b82 */ /* 0x000f220000000800 */
[----:B-1----:R-:W-:-:S05]  /*22b0*/  IMAD.HI.U32 R4, R10, R4, RZ ;  /* 0x000000040a047227 */ /* 0x002fca00078e00ff */
[----:B------:R-:W-:Y:S01]  /*22c0*/  SHF.R.U32.HI R4, RZ, R5, R4 ;  /* 0x00000005ff047219 */ /* 0x000fe20000011604 */
[----:B--2---:R-:W-:Y:S01]  /*22d0*/  IMAD.HI.U32 R3, R9, R3, RZ ;  /* 0x0000000309037227 */ /* 0x004fe200078e00ff */
[----:B------:R-:W-:-:S04]  /*22e0*/  ISETP.NE.AND P0, PT, R2, 0x1, PT ;  /* 0x000000010200780c */ /* 0x000fc80003f05270 */
[----:B---3--:R-:W-:-:S04]  /*22f0*/  SHF.R.U32.HI R3, RZ, R6, R3 ;  /* 0x00000006ff037219 */ /* 0x008fc80000011603 */
[----:B------:R-:W-:Y:S02]  /*2300*/  SEL R3, R9, R3, !P0 ;  /* 0x0000000309037207 */ /* 0x000fe40004000000 */
[----:B----4-:R-:W-:-:S04]  /*2310*/  ISETP.NE.AND P1, PT, R7, 0x1, PT ;  /* 0x000000010700780c */ /* 0x010fc80003f25270 */
[----:B------:R-:W-:-:S05]  /*2320*/  SEL R4, R10, R4, !P1 ;  /* 0x000000040a047207 */ /* 0x000fca0004800000 */
[----:B------:R-:W-:Y:S02]  /*2330*/  IMAD.IADD R5, R3, 0x1, -R4 ;  /* 0x0000000103057824 */ /* 0x000fe400078e0a04 */
[----:B------:R-:W-:Y:S02]  /*2340*/  IMAD.IADD R3, R4, 0x1, -R3 ;  /* 0x0000000104037824 */ /* 0x000fe400078e0a03 */
[----:B------:R-:W-:Y:S02]  /*2350*/  IMAD R10, R5, R7, R10 ;  /* 0x00000007050a7224 */ /* 0x000fe400078e020a */
[----:B------:R-:W-:-:S07]  /*2360*/  IMAD R9, R3, R2, R9 ;  /* 0x0000000203097224 */ /* 0x000fce00078e0209 */
.L_x_34:
[----:B------:R-:W-:Y:S01]  /*2370*/  VIADD R16, R16, 0x1 ;  /* 0x0000000110107836 */ /* 0x000fe20000000000 */
[----:B------:R-:W-:Y:S01]  /*2380*/  PLOP3.LUT P1, PT, PT, PT, PT, 0x80, 0x8 ;  /* 0x000000000008781c */ /* 0x000fe20003f2f070 */
[----:B------:R-:W-:Y:S02]  /*2390*/  IMAD.IADD R15, R10, 0x1, R63 ;  /* 0x000000010a0f7824 */ /* 0x000fe400078e023f */
[----:B------:R-:W-:Y:S01]  /*23a0*/  IMAD.IADD R14, R9, 0x1, R62 ;  /* 0x00000001090e7824 */ /* 0x000fe200078e023e */
[----:B------:R-:W-:-:S04]  /*23b0*/  ISETP.NE.AND P0, PT, R16, 0x2, PT ;  /* 0x000000021000780c */ /* 0x000fc80003f05270 */
[----:B------:R-:W-:Y:S02]  /*23c0*/  SEL R2, RZ, 0x1, P0 ;  /* 0x00000001ff027807 */ /* 0x000fe40000000000 */
[----:B------:R-:W-:Y:S02]  /*23d0*/  SEL R16, R16, RZ, P0 ;  /* 0x000000ff10107207 */ /* 0x000fe40000000000 */
[----:B------:R-:W-:Y:S01]  /*23e0*/  LOP3.LUT R13, R13, R2, RZ, 0x3c, !PT ;  /* 0x000000020d0d7212 */ /* 0x000fe200078e3cff */
[----:B------:R-:W-:Y:S06]  /*23f0*/  @P2 BRA `(.L_x_35) ;  /* 0xfffffff000402947 */ /* 0x000fec000383ffff */
[----:B------:R-:W-:Y:S01]  /*2400*/  UIADD3 UR5, UPT, UPT, UR4, 0x10, URZ ;  /* 0x0000001004057890 */ /* 0x000fe2000fffe0ff */
[----:B------:R-:W-:-:S03]  /*2410*/  SHF.L.U32 R2, R17, 0x1f, RZ ;  /* 0x0000001f11027819 */ /* 0x000fc600000006ff */
[----:B------:R-:W-:-:S09]  /*2420*/  ULEA UR4, UR6, UR5, 0x3 ;  /* 0x0000000506047291 */ /* 0x000fd2000f8e18ff */
[----:B------:R-:W1:Y:S02]  /*2430*/  SYNCS.PHASECHK.TRANS64.TRYWAIT P0, [UR4], R2 ;  /* 0x00000002ff0075a7 */ /* 0x000e640008001104 */
[----:B-1----:R-:W-:Y:S05]  /*2440*/  @!P0 BRA `(.L_x_36) ;  /* 0x0000007c006c8947 */ /* 0x002fea0003800000 */
.L_x_170:
[----:B------:R-:W-:-:S04]  /*2450*/  UIADD3 UR6, UPT, UPT, UR6, 0x1, URZ ;  /* 0x0000000106067890 */ /* 0x000fc8000fffe0ff */
[----:B------:R-:W-:-:S04]  /*2460*/  UISETP.NE.AND UP0, UPT, UR6, 0x2, UPT ;  /* 0x000000020600788c */ /* 0x000fc8000bf05270 */
[----:B------:R-:W-:Y:S02]  /*2470*/  USEL UR4, URZ, 0x1, UP0 ;  /* 0x00000001ff047887 */ /* 0x000fe40008000000 */
[----:B------:R-:W-:-:S04]  /*2480*/  USEL UR6, UR6, URZ, UP0 ;  /* 0x000000ff06067287 */ /* 0x000fc80008000000 */
[----:B------:R-:W-:Y:S01]  /*2490*/  ULEA UR6, UR6, UR5, 0x3 ;  /* 0x0000000506067291 */ /* 0x000fe2000f8e18ff */
[----:B-1----:R-:W-:-:S04]  /*24a0*/  LOP3.LUT R2, R17, UR4, RZ, 0x3c, !PT ;  /* 0x0000000411027c12 */ /* 0x002fc8000f8e3cff */
[----:B------:R-:W-:Y:S01]  /*24b0*/  SHF.L.U32 R2, R2, 0x1f, RZ ;  /* 0x0000001f02027819 */ /* 0x000fe200000006ff */
[----:B----4-:R-:W-:-:S07]  /*24c0*/  IMAD.U32 R0, RZ, RZ, UR6 ;  /* 0x00000006ff007e24 */ /* 0x010fce000f8e00ff */
.L_x_37:
[----:B-1----:R1:W2:Y:S02]  /*24d0*/  SYNCS.PHASECHK.TRANS64.TRYWAIT P0, [R0+URZ], R2 ;  /* 0x00000002000075a7 */ /* 0x0022a400080011ff */
[----:B--2---:R-:W-:Y:S05]  /*24e0*/  @!P0 NANOSLEEP.SYNCS 0x989680 ;  /* 0x009896800000895d */ /* 0x004fea0003900000 */
[----:B------:R-:W2:Y:S02]  /*24f0*/  @!P0 SYNCS.PHASECHK.TRANS64 P0, [R0+URZ], R2 ;  /* 0x00000002000085a7 */ /* 0x000ea400080010ff */
[----:B--2---:R-:W-:Y:S05]  /*2500*/  @P0 EXIT ;  /* 0x000000000000094d */ /* 0x004fea0003800000 */
[----:B------:R-:W-:Y:S05]  /*2510*/  BRA `(.L_x_37) ;  /* 0xfffffffc00ec7947 */ /* 0x000fea000383ffff */
.L_x_17:
[----:B------:R-:W-:-:S04]  /*2520*/  UISETP.NE.AND UP1, UPT, UR37, URZ, UPT ;  /* 0x000000ff2500728c */ /* 0x000fc8000bf25270 */
[----:B------:R-:W-:-:S09]  /*2530*/  UISETP.NE.OR UP1, UPT, UR8, 0x1, UP1 ;  /* 0x000000010800788c */ /* 0x000fd20008f25670 */
[----:B------:R-:W-:Y:S05]  /*2540*/  BRA.U UP1, `(.L_x_38) ;  /* 0x0000000501487547 */ /* 0x000fea000b800000 */
[----:B------:R-:W-:Y:S01]  /*2550*/  ISETP.NE.AND P2, PT, R2, RZ, PT ;  /* 0x000000ff0200720c */ /* 0x000fe20003f45270 */
[----:B------:R-:W-:Y:S01]  /*2560*/  IMAD.MOV.U32 R12, RZ, RZ, 0x1 ;  /* 0x00000001ff0c7424 */ /* 0x000fe200078e00ff */
[----:B------:R-:W-:Y:S02]  /*2570*/  CS2R R10, SRZ ;  /* 0x00000000000a7805 */ /* 0x000fe4000001ff00 */
[----:B------:R-:W-:Y:S01]  /*2580*/  CS2R R8, SRZ ;  /* 0x0000000000087805 */ /* 0x000fe2000001ff00 */
[----:B------:R-:W-:Y:S01]  /*2590*/  UMOV UR4, 0x400 ;  /* 0x0000040000047882 */ /* 0x000fe20000000000 */
[----:B------:R-:W-:Y:S01]  /*25a0*/  UMOV UR6, URZ ;  /* 0x000000ff00067c82 */ /* 0x000fe20008000000 */
[----:B------:R-:W-:-:S12]  /*25b0*/  ULEA UR37, UR37, UR4, 0x18 ;  /* 0x0000000425257291 */ /* 0x000fd8000f8ec0ff */
.L_x_42:
[----:B------:R-:W-:Y:S02]  /*25c0*/  LEA R0, R8, UR37, 0x3 ;  /* 0x0000002508007c11 */ /* 0x000fe4000f8e18ff */
[----:B------:R-:W-:-:S03]  /*25d0*/  SHF.L.U32 R4, R9, 0x1f, RZ ;  /* 0x0000001f09047819 */ /* 0x000fc600000006ff */
[----:B------:R-:W-:Y:S01]  /*25e0*/  VIADD R5, R0, 0xe0 ;  /* 0x000000e000057836 */ /* 0x000fe20000000000 */
[----:B------:R-:W1:Y:S02]  /*25f0*/  SYNCS.PHASECHK.TRANS64.TRYWAIT P0, [R0+URZ+0xd0], R4 ;  /* 0x0000d004000075a7 */ /* 0x000e6400080011ff */
[----:B-1----:R-:W-:Y:S05]  /*2600*/  @!P0 BRA `(.L_x_39) ;  /* 0x0000007c00148947 */ /* 0x002fea0003800000 */
.L_x_171:
[----:B------:R-:W-:Y:S01]  /*2610*/  ULEA UR5, UR6, UR37, 0x3 ;  /* 0x0000002506057291 */ /* 0x000fe2000f8e18ff */
[----:B-1----:R-:W-:Y:S01]  /*2620*/  PRMT R0, RZ, 0x654, R5 ;  /* 0x00000654ff007816 */ /* 0x002fe20000000005 */
[----:B------:R-:W-:Y:S01]  /*2630*/  @!P2 IMAD.MOV.U32 R4, RZ, RZ, 0x10 ;  /* 0x00000010ff04a424 */ /* 0x000fe200078e00ff */
[----:B------:R-:W-:Y:S01]  /*2640*/  SHF.L.U32 R5, R12, 0x1f, RZ ;  /* 0x0000001f0c057819 */ /* 0x000fe200000006ff */
[----:B------:R-:W-:Y:S01]  /*2650*/  UIADD3 UR4, UPT, UPT, UR5, 0x70, URZ ;  /* 0x0000007005047890 */ /* 0x000fe2000fffe0ff */
[----:B------:R1:W-:Y:S05]  /*2660*/  SYNCS.ARRIVE.TRANS64.RED.A1T0 RZ, [R0+URZ], RZ ;  /* 0x000000ff00ff79a7 */ /* 0x0003ea00081004ff */
[----:B------:R-:W-:Y:S01]  /*2670*/  IMAD.U32 R6, RZ, RZ, UR4 ;  /* 0x00000004ff067e24 */ /* 0x000fe2000f8e00ff */
[----:B------:R-:W2:Y:S04]  /*2680*/  SYNCS.PHASECHK.TRANS64.TRYWAIT P0, [UR5+0x80], R5 ;  /* 0x00008005ff0075a7 */ /* 0x000ea80008001105 */
[----:B------:R-:W-:Y:S01]  /*2690*/  PRMT R6, R2, 0x654, R6 ;  /* 0x0000065402067816 */ /* 0x000fe20000000006 */
[----:B-12---:R-:W-:Y:S06]  /*26a0*/  @!P0 BRA `(.L_x_40) ;  /* 0x0000007c00008947 */ /* 0x006fec0003800000 */
.L_x_173:
[----:B------:R-:W-:Y:S01]  /*26b0*/  ULEA UR4, UR6, UR37, 0x4 ;  /* 0x0000002506047291 */ /* 0x000fe2000f8e20ff */
[----:B------:R-:W-:Y:S01]  /*26c0*/  SEL R3, R6, R3, !P2 ;  /* 0x0000000306037207 */ /* 0x000fe20005000000 */
[----:B------:R-:W-:Y:S01]  /*26d0*/  UIADD3 UR5, UPT, UPT, UR5, 0x70, URZ ;  /* 0x0000007005057890 */ /* 0x000fe2000fffe0ff */
[----:B-1----:R-:W-:Y:S01]  /*26e0*/  LEA R0, R11, UR37, 0x3 ;  /* 0x000000250b007c11 */ /* 0x002fe2000f8e18ff */
[----:B------:R-:W-:Y:S01]  /*26f0*/  UIADD3 UR4, UPT, UPT, UR4, 0x100, URZ ;  /* 0x0000010004047890 */ /* 0x000fe2000fffe0ff */
[----:B------:R1:W-:Y:S01]  /*2700*/  @!P2 SYNCS.ARRIVE.TRANS64.RED RZ, [R3+URZ], R4 ;  /* 0x0000000403ffa9a7 */ /* 0x0003e200080004ff */
[----:B------:R-:W-:Y:S01]  /*2710*/  UIADD3 UR6, UPT, UPT, UR6, 0x1, URZ ;  /* 0x0000000106067890 */ /* 0x000fe2000fffe0ff */
[----:B------:R-:W-:-:S03]  /*2720*/  VIADD R8, R8, 0x1 ;  /* 0x0000000108087836 */ /* 0x000fc60000000000 */
[----:B------:R-:W-:Y:S02]  /*2730*/  UISETP.NE.AND UP0, UPT, UR6, 0x2, UPT ;  /* 0x000000020600788c */ /* 0x000fe4000bf05270 */
[----:B------:R-:W-:Y:S01]  /*2740*/  ISETP.NE.AND P0, PT, R8, 0x2, PT ;  /* 0x000000020800780c */ /* 0x000fe20003f05270 */
[----:B------:R-:W-:Y:S06]  /*2750*/  UGETNEXTWORKID.BROADCAST [UR4], [UR5] ;  /* 0x00000000040073ca */ /* 0x000fec0008000100 */
[----:B------:R-:W-:Y:S02]  /*2760*/  USEL UR4, URZ, 0x1, UP0 ;  /* 0x00000001ff047887 */ /* 0x000fe40008000000 */
[----:B------:R-:W-:-:S04]  /*2770*/  USEL UR6, UR6, URZ, UP0 ;  /* 0x000000ff06067287 */ /* 0x000fc80008000000 */
[----:B------:R-:W-:Y:S02]  /*2780*/  LOP3.LUT R12, R12, UR4, RZ, 0x3c, !PT ;  /* 0x000000040c0c7c12 */ /* 0x000fe4000f8e3cff */
[----:B-1----:R-:W-:-:S04]  /*2790*/  SHF.L.U32 R4, R10, 0x1f, RZ ;  /* 0x0000001f0a047819 */ /* 0x002fc800000006ff */
[----:B------:R-:W1:Y:S02]  /*27a0*/  SYNCS.PHASECHK.TRANS64.TRYWAIT P1, [R0+URZ+0x70], R4 ;  /* 0x00007004000075a7 */ /* 0x000e6400080211ff */
[----:B-1----:R-:W-:Y:S05]  /*27b0*/  @!P1 BRA `(.L_x_41) ;  /* 0x0000007800d49947 */ /* 0x002fea0003800000 */
.L_x_174:
[C---:B-1----:R-:W-:Y:S01]  /*27c0*/  LEA R4, R11.reuse, UR37, 0x4 ;  /* 0x000000250b047c11 */ /* 0x042fe2000f8e20ff */
[----:B------:R-:W-:Y:S01]  /*27d0*/  VIADD R0, R0, 0x80 ;  /* 0x0000008000007836 */ /* 0x000fe20000000000 */
[----:B------:R-:W-:Y:S01]  /*27e0*/  SEL R8, R8, RZ, P0 ;  /* 0x000000ff08087207 */ /* 0x000fe20000000000 */
[----:B------:R-:W-:-:S03]  /*27f0*/  VIADD R11, R11, 0x1 ;  /* 0x000000010b0b7836 */ /* 0x000fc60000000000 */
[----:B------:R-:W1:Y:S01]  /*2800*/  LDS.128 R4, [R4+0x100] ;  /* 0x0001000004047984 */ /* 0x000e620000000c00 */
[----:B------:R-:W-:Y:S02]  /*2810*/  PRMT R0, RZ, 0x654, R0 ;  /* 0x00000654ff007816 */ /* 0x000fe40000000000 */
[C---:B------:R-:W-:Y:S01]  /*2820*/  ISETP.NE.AND P1, PT, R11.reuse, 0x2, PT ;  /* 0x000000020b00780c */ /* 0x040fe20003f25270 */
[----:B------:R-:W-:Y:S01]  /*2830*/  @!PT LDS RZ, [RZ] ;  /* 0x00000000fffff984 */ /* 0x000fe20000000800 */
[----:B------:R-:W-:Y:S01]  /*2840*/  @!PT LDS RZ, [RZ] ;  /* 0x00000000fffff984 */ /* 0x000fe20000000800 */
[----:B------:R-:W-:Y:S01]  /*2850*/  @!PT LDS RZ, [RZ] ;  /* 0x00000000fffff984 */ /* 0x000fe20000000800 */
[----:B------:R-:W-:Y:S01]  /*2860*/  @!PT LDS RZ, [RZ] ;  /* 0x00000000fffff984 */ /* 0x000fe20000000800 */
[----:B------:R2:W-:Y:S06]  /*2870*/  MEMBAR.ALL.CTA ;  /* 0x0000000000007992 */ /* 0x0005ec0000008000 */
[----:B--2---:R-:W2:Y:S01]  /*2880*/  FENCE.VIEW.ASYNC.S ;  /* 0x00000000000073c6 */ /* 0x004ea20000000000 */
[----:B------:R-:W-:Y:S01]  /*2890*/  SEL R11, R11, RZ, P1 ;  /* 0x000000ff0b0b7207 */ /* 0x000fe20000800000 */
[----:B--2---:R2:W-:Y:S01]  /*28a0*/  SYNCS.ARRIVE.TRANS64.RED.A1T0 RZ, [R0+URZ], RZ ;  /* 0x000000ff00ff79a7 */ /* 0x0045e200081004ff */
[----:B-1----:R-:W-:-:S02]  /*28b0*/  LOP3.LUT P3, RZ, R6, 0x1, RZ, 0xc0, !PT ;  /* 0x0000000106ff7812 */ /* 0x002fc4000786c0ff */
[----:B------:R-:W-:-:S04]  /*28c0*/  SEL R4, RZ, 0x1, P1 ;  /* 0x00000001ff047807 */ /* 0x000fc80000800000 */
[----:B------:R-:W-:Y:S02]  /*28d0*/  LOP3.LUT R10, R10, R4, RZ, 0x3c, !PT ;  /* 0x000000040a0a7212 */ /* 0x000fe400078e3cff */
[----:B--2---:R-:W-:-:S04]  /*28e0*/  SEL R0, RZ, 0x1, P0 ;  /* 0x00000001ff007807 */ /* 0x004fc80000000000 */
[----:B------:R-:W-:Y:S01]  /*28f0*/  LOP3.LUT R9, R9, R0, RZ, 0x3c, !PT ;  /* 0x0000000009097212 */ /* 0x000fe200078e3cff */
[----:B------:R-:W-:Y:S06]  /*2900*/  @P3 BRA `(.L_x_42) ;  /* 0xfffffffc002c3947 */ /* 0x000fec000383ffff */
[----:B------:R-:W-:Y:S01]  /*2910*/  ULEA UR5, UR6, UR37, 0x3 ;  /* 0x0000002506057291 */ /* 0x000fe2000f8e18ff */
[----:B------:R-:W-:-:S08]  /*2920*/  SHF.L.U32 R2, R12, 0x1f, RZ ;  /* 0x0000001f0c027819 */ /* 0x000fd000000006ff */
[----:B------:R-:W1:Y:S02]  /*2930*/  SYNCS.PHASECHK.TRANS64 P0, [UR5+0x80], R2 ;  /* 0x00008002ff0075a7 */ /* 0x000e640008001005 */
[----:B-1----:R-:W-:Y:S05]  /*2940*/  @P0 BRA `(.L_x_43) ;  /* 0x0000000000080947 */ /* 0x002fea0003800000 */
[----:B------:R-:W1:Y:S02]  /*2950*/  SYNCS.PHASECHK.TRANS64.TRYWAIT P0, [UR5+0x80], R2 ;  /* 0x00008002ff0075a7 */ /* 0x000e640008001105 */
[----:B-1----:R-:W-:Y:S05]  /*2960*/  @!P0 BRA `(.L_x_44) ;  /* 0x00000078007c8947 */ /* 0x002fea0003800000 */
.L_x_43:
[----:B------:R-:W-:-:S04]  /*2970*/  UIADD3 UR4, UPT, UPT, UR6, 0x1, URZ ;  /* 0x0000000106047890 */ /* 0x000fc8000fffe0ff */
[----:B------:R-:W-:-:S04]  /*2980*/  UISETP.NE.AND UP0, UPT, UR4, 0x2, UPT ;  /* 0x000000020400788c */ /* 0x000fc8000bf05270 */
[----:B------:R-:W-:Y:S02]  /*2990*/  USEL UR7, URZ, 0x1, UP0 ;  /* 0x00000001ff077887 */ /* 0x000fe40008000000 */
[----:B------:R-:W-:-:S04]  /*29a0*/  USEL UR4, UR4, URZ, UP0 ;  /* 0x000000ff04047287 */ /* 0x000fc80008000000 */
[----:B------:R-:W-:Y:S01]  /*29b0*/  ULEA UR4, UR4, UR37, 0x3 ;  /* 0x0000002504047291 */ /* 0x000fe2000f8e18ff */
[----:B-1----:R-:W-:-:S04]  /*29c0*/  LOP3.LUT R2, R12, UR7, RZ, 0x3c, !PT ;  /* 0x000000070c027c12 */ /* 0x002fc8000f8e3cff */
[----:B------:R-:W-:-:S04]  /*29d0*/  SHF.L.U32 R0, R2, 0x1f, RZ ;  /* 0x0000001f02007819 */ /* 0x000fc800000006ff */
[----:B------:R-:W1:Y:S02]  /*29e0*/  SYNCS.PHASECHK.TRANS64 P0, [UR4+0x80], R0 ;  /* 0x00008000ff0075a7 */ /* 0x000e640008001004 */
[----:B-1----:R-:W-:Y:S05]  /*29f0*/  @P0 EXIT ;  /* 0x000000000000094d */ /* 0x002fea0003800000 */
[----:B------:R-:W-:Y:S02]  /*2a00*/  SHF.L.U32 R2, R2, 0x1f, RZ ;  /* 0x0000001f02027819 */ /* 0x000fe400000006ff */
[----:B------:R-:W-:-:S07]  /*2a10*/  MOV R0, UR4 ;  /* 0x0000000400007c02 */ /* 0x000fce0008000f00 */
.L_x_45:
[----:B-1----:R1:W2:Y:S02]  /*2a20*/  SYNCS.PHASECHK.TRANS64.TRYWAIT P0, [R0+URZ+0x80], R2 ;  /* 0x00008002000075a7 */ /* 0x0022a400080011ff */
[----:B--2---:R-:W-:Y:S05]  /*2a30*/  @!P0 NANOSLEEP.SYNCS 0x989680 ;  /* 0x009896800000895d */ /* 0x004fea0003900000 */
[----:B------:R-:W2:Y:S02]  /*2a40*/  @!P0 SYNCS.PHASECHK.TRANS64 P0, [R0+URZ+0x80], R2 ;  /* 0x00008002000085a7 */ /* 0x000ea400080010ff */
[----:B--2---:R-:W-:Y:S05]  /*2a50*/  @P0 EXIT ;  /* 0x000000000000094d */ /* 0x004fea0003800000 */
[----:B------:R-:W-:Y:S05]  /*2a60*/  BRA `(.L_x_45) ;  /* 0xfffffffc00ec7947 */ /* 0x000fea000383ffff */
.L_x_38:
[----:B------:R-:W-:-:S09]  /*2a70*/  UISETP.NE.AND UP1, UPT, UR8, URZ, UPT ;  /* 0x000000ff0800728c */ /* 0x000fd2000bf25270 */
[----:B------:R-:W-:Y:S05]  /*2a80*/  BRA.U UP1, `(.L_x_46) ;  /* 0x00000011013c7547 */ /* 0x000fea000b800000 */
[----:B------:R-:W-:Y:S01]  /*2a90*/  UMOV UR4, 0x40 ;  /* 0x0000004000047882 */ /* 0x000fe20000000000 */
[----:B------:R-:W-:Y:S01]  /*2aa0*/  NOP ;  /* 0x0000000000007918 */ /* 0x000fe20000000000 */
[----:B------:R-:W-:Y:S01]  /*2ab0*/  ULEA UR4, UR37, UR4, 0x18 ;  /* 0x0000000425047291 */ /* 0x000fe2000f8ec0ff */
[----:B------:R-:W-:Y:S02]  /*2ac0*/  UMOV UR5, 0x400 ;  /* 0x0000040000057882 */ /* 0x000fe40000000000 */
[----:B------:R-:W-:-:S06]  /*2ad0*/  ULEA UR37, UR37, UR5, 0x18 ;  /* 0x0000000525257291 */ /* 0x000fcc000f8ec0ff */
[----:B------:R-:W1:Y:S02]  /*2ae0*/  LDS.U8 R0, [UR4+0x1c] ;  /* 0x00001c04ff007984 */ /* 0x000e640008000000 */
[----:B-1----:R-:W-:-:S13]  /*2af0*/  ISETP.NE.AND P0, PT, R0, RZ, PT ;  /* 0x000000ff0000720c */ /* 0x002fda0003f05270 */
[----:B------:R-:W-:Y:S05]  /*2b00*/  @P0 BRA `(.L_x_47) ;  /* 0x0000000000580947 */ /* 0x000fea0003800000 */
[----:B------:R-:W-:-:S13]  /*2b10*/  ELECT P0, URZ, PT ;  /* 0x0000000000ff782f */ /* 0x000fda0003800000 */
[----:B------:R-:W-:Y:S05]  /*2b20*/  @!P0 BRA `(.L_x_48) ;  /* 0x0000000000608947 */ /* 0x000fea0003800000 */
[----:B------:R-:W-:Y:S01]  /*2b30*/  UMOV UR5, 0x10 ;  /* 0x0000001000057882 */ /* 0x000fe20000000000 */
[----:B------:R-:W-:Y:S01]  /*2b40*/  HFMA2 R0, -RZ, RZ, 0, 5.9604644775390625e-08 ;  /* 0x00000001ff007431 */ /* 0x000fe200000001ff */
[----:B------:R-:W-:-:S03]  /*2b50*/  MOV R2, 0xffff ;  /* 0x0000ffff00027802 */ /* 0x000fc60000000f00 */
[----:B------:R-:W-:Y:S04]  /*2b60*/  DEPBAR.LE SB1, 0x36 ;  /* 0x00009d800000791a */ /* 0x000fe80000000000 */
[----:B------:R-:W1:Y:S02]  /*2b70*/  UTCATOMSWS.FIND_AND_SET.ALIGN UP0, UR5, UR5 ;  /* 0x00000005000575e3 */ /* 0x000e640008000800 */
[----:B-1----:R-:W-:Y:S01]  /*2b80*/  MOV R3, UR5 ;  /* 0x0000000500037c02 */ /* 0x002fe20008000f00 */
[----:B------:R-:W-:Y:S06]  /*2b90*/  BRA.U UP0, `(.L_x_49) ;  /* 0x0000000100187547 */ /* 0x000fec000b800000 */
.L_x_50:
[----:B------:R-:W-:Y:S05]  /*2ba0*/  NANOSLEEP 0x64 ;  /* 0x000000640000795d */ /* 0x000fea0003800000 */
[----:B------:R-:W-:-:S05]  /*2bb0*/  UMOV UR5, 0x10 ;  /* 0x0000001000057882 */ /* 0x000fca0000000000 */
[----:B------:R-:W-:Y:S04]  /*2bc0*/  DEPBAR.LE SB1, 0x36 ;  /* 0x00009d800000791a */ /* 0x000fe80000000000 */
[----:B------:R-:W1:Y:S02]  /*2bd0*/  UTCATOMSWS.FIND_AND_SET.ALIGN UP0, UR5, UR5 ;  /* 0x00000005000575e3 */ /* 0x000e640008000800 */
[----:B-1----:R-:W-:Y:S01]  /*2be0*/  MOV R3, UR5 ;  /* 0x0000000500037c02 */ /* 0x002fe20008000f00 */
[----:B------:R-:W-:Y:S05]  /*2bf0*/  BRA.U !UP0, `(.L_x_50) ;  /* 0xfffffffd08e87547 */ /* 0x000fea000b83ffff */
.L_x_49:
[-C--:B------:R-:W-:Y:S02]  /*2c00*/  SHF.L.U32 R2, R2, R3.reuse, RZ ;  /* 0x0000000302027219 */ /* 0x080fe400000006ff */
[----:B------:R-:W-:Y:S01]  /*2c10*/  SHF.L.U32 R0, R0, R3, RZ ;  /* 0x0000000300007219 */ /* 0x000fe200000006ff */
[----:B------:R-:W-:Y:S02]  /*2c20*/  IMAD.SHL.U32 R3, R3, 0x20, RZ ;  /* 0x0000002003037824 */ /* 0x000fe400078e00ff */
[----:B------:R1:W-:Y:S04]  /*2c30*/  ATOMS.OR RZ, [UR4+0x14], R2 ;  /* 0x00001402ffff798c */ /* 0x0003e8000b000004 */
[----:B------:R1:W-:Y:S04]  /*2c40*/  ATOMS.OR RZ, [UR4+0x18], R0 ;  /* 0x00001800ffff798c */ /* 0x0003e8000b000004 */
[----:B------:R1:W-:Y:S01]  /*2c50*/  STS [UR37+0x120], R3 ;  /* 0x00012003ff007988 */ /* 0x0003e20008000825 */
[----:B------:R-:W-:Y:S05]  /*2c60*/  BRA `(.L_x_48) ;  /* 0x0000000000107947 */ /* 0x000fea0003800000 */
.L_x_47:
[----:B------:R-:W-:Y:S02]  /*2c70*/  MOV R0, 0xffffffff ;  /* 0xffffffff00007802 */ /* 0x000fe40000000f00 */
[----:B------:R-:W-:-:S03]  /*2c80*/  MOV R2, 0x2cb0 ;  /* 0x00002cb000027802 */ /* 0x000fc60000000f00 */
[----:B------:R1:W-:Y:S04]  /*2c90*/  STS [UR37+0x120], R0 ;  /* 0x00012000ff007988 */ /* 0x0003e80008000825 */
[----:B-1-3-5:R-:W-:Y:S05]  /*2ca0*/  CALL.REL.NOINC `($__internal_1_$__cuda_sm10x_tcgen05_guardrail_trap_phase_invalid_during_alloc) ;  /* 0x0000008000747944 */ /* 0x02afea0003c00000 */
.L_x_48:
[----:B------:R-:W-:Y:S05]  /*2cb0*/  WARPSYNC.ALL ;  /* 0x0000000000007948 */ /* 0x000fea0003800000 */
[----:B------:R-:W2:Y:S01]  /*2cc0*/  S2UR UR5, SR_CgaCtaId ;  /* 0x00000000000579c3 */ /* 0x000ea20000008800 */
[----:B------:R-:W-:Y:S01]  /*2cd0*/  UMOV UR4, 0x400 ;  /* 0x0000040000047882 */ /* 0x000fe20000000000 */
[----:B------:R-:W-:-:S06]  /*2ce0*/  NOP ;  /* 0x0000000000007918 */ /* 0x000fcc0000000000 */
[----:B------:R-:W-:Y:S06]  /*2cf0*/  BAR.ARV 0x6, 0xa0 ;  /* 0x0182800000007b1d */ /* 0x000fec0000002000 */
[----:B------:R-:W4:Y:S01]  /*2d00*/  LDCU UR7, c[0x0][0x38c] ;  /* 0x00007180ff0777ac */ /* 0x000f220008000800 */
[----:B------:R-:W-:Y:S01]  /*2d10*/  IMAD.MOV.U32 R11, RZ, RZ, 0x1 ;  /* 0x00000001ff0b7424 */ /* 0x000fe200078e00ff */
[----:B------:R-:W-:Y:S01]  /*2d20*/  CS2R R8, SRZ ;  /* 0x0000000000087805 */ /* 0x000fe2000001ff00 */
[----:B------:R-:W-:Y:S01]  /*2d30*/  IMAD.MOV.U32 R10, RZ, RZ, RZ ;  /* 0x000000ffff0a7224 */ /* 0x000fe200078e00ff */
[----:B------:R-:W3:Y:S01]  /*2d40*/  LDCU UR6, c[0x0][0x38c] ;  /* 0x00007180ff0677ac */ /* 0x000ee20008000800 */
[----:B------:R-:W-:Y:S01]  /*2d50*/  UMOV UR15, URZ ;  /* 0x000000ff000f7c82 */ /* 0x000fe20008000000 */
[----:B------:R-:W-:Y:S01]  /*2d60*/  UMOV UR14, URZ ;  /* 0x000000ff000e7c82 */ /* 0x000fe20008000000 */
[----:B--2---:R-:W-:Y:S01]  /*2d70*/  ULEA UR5, UR5, UR4, 0x18 ;  /* 0x0000000405057291 */ /* 0x004fe2000f8ec0ff */
[----:B------:R-:W-:Y:S01]  /*2d80*/  UMOV UR32, 0x0 ;  /* 0x0000000000207882 */ /* 0x000fe20000000000 */
[----:B------:R-:W-:-:S02]  /*2d90*/  UMOV UR33, 0x4400910 ;  /* 0x0440091000217882 */ /* 0x000fc40000000000 */
[----:B------:R-:W-:Y:S02]  /*2da0*/  UIADD3 UR9, UPT, UPT, UR5, 0x8800, URZ ;  /* 0x0000880005097890 */ /* 0x000fe4000fffe0ff */
[----:B------:R-:W-:Y:S02]  /*2db0*/  UIADD3 UR10, UPT, UPT, UR5, 0x10800, URZ ;  /* 0x00010800050a7890 */ /* 0x000fe4000fffe0ff */
[----:B----4-:R-:W-:Y:S01]  /*2dc0*/  UIADD3 UR7, UPT, UPT, UR7, 0x3f, URZ ;  /* 0x0000003f07077890 */ /* 0x010fe2000fffe0ff */
[----:B-1----:R-:W1:Y:S01]  /*2dd0*/  LDS R0, [UR5+0x120] ;  /* 0x00012005ff007984 */ /* 0x002e620008000800 */
[----:B------:R-:W-:Y:S02]  /*2de0*/  USHF.R.U32.HI UR9, URZ, 0x4, UR9 ;  /* 0x00000004ff097899 */ /* 0x000fe40008011609 */
[----:B------:R-:W-:Y:S02]  /*2df0*/  USHF.R.S32.HI UR4, URZ, 0x1f, UR7 ;  /* 0x0000001fff047899 */ /* 0x000fe40008011407 */
[----:B------:R-:W-:-:S02]  /*2e00*/  USHF.R.U32.HI UR10, URZ, 0x4, UR10 ;  /* 0x00000004ff0a7899 */ /* 0x000fc4000801160a */
[----:B------:R-:W-:Y:S02]  /*2e10*/  ULEA.HI UR4, UR4, UR7, URZ, 0x6 ;  /* 0x0000000704047291 */ /* 0x000fe4000f8f30ff */
[----:B------:R-:W-:Y:S02]  /*2e20*/  ULOP3.LUT UR9, UR9, 0x3fff, URZ, 0xc0, !UPT ;  /* 0x00003fff09097892 */ /* 0x000fe4000f8ec0ff */
[----:B------:R-:W-:Y:S02]  /*2e30*/  USHF.R.S32.HI UR4, URZ, 0x6, UR4 ;  /* 0x00000006ff047899 */ /* 0x000fe40008011404 */
[----:B------:R-:W-:Y:S02]  /*2e40*/  ULOP3.LUT UR10, UR10, 0x3fff, URZ, 0xc0, !UPT ;  /* 0x00003fff0a0a7892 */ /* 0x000fe4000f8ec0ff */
[----:B------:R-:W-:Y:S01]  /*2e50*/  UISETP.LT.AND UP0, UPT, UR4, 0x1, UPT ;  /* 0x000000010400788c */ /* 0x000fe2000bf01270 */
[----:B------:R-:W-:Y:S01]  /*2e60*/  UMOV UR30, 0x0 ;  /* 0x00000000001e7882 */ /* 0x000fe20000000000 */
[----:B------:R-:W-:-:S02]  /*2e70*/  UMOV UR31, 0x4400910 ;  /* 0x04400910001f7882 */ /* 0x000fc40000000000 */
[----:B------:R-:W-:Y:S01]  /*2e80*/  USEL UR8, UR4, 0x1, !UP0 ;  /* 0x0000000104087887 */ /* 0x000fe2000c000000 */
[----:B------:R-:W-:Y:S01]  /*2e90*/  UMOV UR28, 0x0 ;  /* 0x00000000001c7882 */ /* 0x000fe20000000000 */
[----:B------:R-:W-:Y:S01]  /*2ea0*/  UMOV UR29, 0x4400910 ;  /* 0x04400910001d7882 */ /* 0x000fe20000000000 */
[----:B------:R-:W-:Y:S01]  /*2eb0*/  UMOV UR26, 0x0 ;  /* 0x00000000001a7882 */ /* 0x000fe20000000000 */
[----:B------:R-:W-:Y:S01]  /*2ec0*/  UMOV UR27, 0x4400910 ;  /* 0x04400910001b7882 */ /* 0x000fe20000000000 */
[----:B------:R-:W-:Y:S01]  /*2ed0*/  UMOV UR24, 0x0 ;  /* 0x0000000000187882 */ /* 0x000fe20000000000 */
[----:B------:R-:W-:Y:S01]  /*2ee0*/  UMOV UR25, 0x4400910 ;  /* 0x0440091000197882 */ /* 0x000fe20000000000 */
[----:B------:R-:W-:Y:S01]  /*2ef0*/  UMOV UR22, 0x0 ;  /* 0x0000000000167882 */ /* 0x000fe20000000000 */
[----:B------:R-:W-:Y:S01]  /*2f00*/  UMOV UR23, 0x4400910 ;  /* 0x0440091000177882 */ /* 0x000fe20000000000 */
[----:B------:R-:W-:Y:S02]  /*2f10*/  ULOP3.LUT UR9, UR9, 0x10000, URZ, 0xfc, !UPT ;  /* 0x0001000009097892 */ /* 0x000fe4000f8efcff */
[----:B------:R-:W-:-:S02]  /*2f20*/  ULOP3.LUT UR10, UR10, 0x10000, URZ, 0xfc, !UPT ;  /* 0x000100000a0a7892 */ /* 0x000fc4000f8efcff */
[----:B------:R-:W-:Y:S02]  /*2f30*/  UIADD3 UR8, UPT, UPT, -UR8, URZ, URZ ;  /* 0x000000ff08087290 */ /* 0x000fe4000fffe1ff */
[----:B---3--:R-:W-:Y:S01]  /*2f40*/  UISETP.GE.AND UP3, UPT, UR6, 0x1, UPT ;  /* 0x000000010600788c */ /* 0x008fe2000bf66270 */
[----:B------:R-:W-:Y:S01]  /*2f50*/  UMOV UR20, 0x0 ;  /* 0x0000000000147882 */ /* 0x000fe20000000000 */
[----:B------:R-:W-:Y:S01]  /*2f60*/  UMOV UR21, 0x4400910 ;  /* 0x0440091000157882 */ /* 0x000fe20000000000 */
[----:B------:R-:W-:Y:S01]  /*2f70*/  UMOV UR18, 0x0 ;  /* 0x0000000000127882 */ /* 0x000fe20000000000 */
[----:B-1----:R-:W-:Y:S01]  /*2f80*/  R2UR UR16, R0 ;  /* 0x00000000001072ca */ /* 0x002fe200000e0000 */
[----:B------:R-:W-:-:S14]  /*2f90*/  UMOV UR19, 0x4400910 ;  /* 0x0440091000137882 */ /* 0x000fdc0000000000 */
.L_x_57:
[----:B------:R-:W-:Y:S02]  /*2fa0*/  LEA R0, R10, UR5, 0x3 ;  /* 0x000000050a007c11 */ /* 0x000fe4000f8e18ff */
[----:B------:R-:W-:Y:S02]  /*2fb0*/  SHF.L.U32 R2, R9, 0x1f, RZ ;  /* 0x0000001f09027819 */ /* 0x000fe400000006ff */
[----:B------:R-:W-:Y:S01]  /*2fc0*/  PLOP3.LUT P0, PT, PT, PT, UP3, 0x80, 0x8 ;  /* 0x000000000008781c */ /* 0x000fe20003f0f038 */
[----:B------:R-:W-:Y:S01]  /*2fd0*/  VIADD R3, R0, 0x80 ;  /* 0x0000008000037836 */ /* 0x000fe20000000000 */
[----:B-1----:R-:W1:Y:S02]  /*2fe0*/  SYNCS.PHASECHK.TRANS64.TRYWAIT P1, [R0+URZ+0x70], R2 ;  /* 0x00007002000075a7 */ /* 0x002e6400080211ff */
[----:B-1-3--:R-:W-:Y:S09]  /*2ff0*/  @!P1 BRA `(.L_x_51) ;  /* 0x0000007000f09947 */ /* 0x00aff20003800000 */
.L_x_176:
[----:B------:R-:W-:Y:S01]  /*3000*/  LEA R4, R10, UR5, 0x4 ;  /* 0x000000050a047c11 */ /* 0x000fe2000f8e20ff */
[----:B------:R-:W-:Y:S01]  /*3010*/  @UP3 ULEA UR7, UR14, UR5, 0x3 ;  /* 0x000000050e073291 */ /* 0x000fe2000f8e18ff */
[----:B------:R-:W-:Y:S01]  /*3020*/  PLOP3.LUT P2, PT, PT, PT, PT, 0x80, 0x8 ;  /* 0x000000000008781c */ /* 0x000fe20003f4f070 */
[----:B------:R-:W-:Y:S01]  /*3030*/  ULEA UR6, UR15, UR5, 0x3 ;  /* 0x000000050f067291 */ /* 0x000fe2000f8e18ff */
[----:B------:R-:W-:Y:S01]  /*3040*/  PRMT R3, RZ, 0x654, R3 ;  /* 0x00000654ff037816 */ /* 0x000fe20000000003 */
[----:B------:R-:W-:Y:S01]  /*3050*/  ULEA.HI UR11, UR15, UR15, URZ, 0x1 ;  /* 0x0000000f0f0b7291 */ /* 0x000fe2000f8f08ff */
[----:B------:R-:W2:Y:S01]  /*3060*/  LDS.128 R4, [R4+0x100] ;  /* 0x0001000004047984 */ /* 0x000ea20000000c00 */
[----:B-1----:R-:W-:Y:S02]  /*3070*/  @P0 SHF.L.U32 R2, R8, 0x1f, RZ ;  /* 0x0000001f08020819 */ /* 0x002fe400000006ff */
[----:B------:R-:W-:Y:S01]  /*3080*/  SHF.L.U32 R0, R11, 0x1f, RZ ;  /* 0x0000001f0b007819 */ /* 0x000fe200000006ff */
[----:B------:R-:W-:Y:S01]  /*3090*/  @!PT LDS RZ, [RZ] ;  /* 0x00000000fffff984 */ /* 0x000fe20000000800 */
[----:B------:R-:W-:Y:S01]  /*30a0*/  @!PT LDS RZ, [RZ] ;  /* 0x00000000fffff984 */ /* 0x000fe20000000800 */
[----:B------:R-:W-:Y:S01]  /*30b0*/  @!PT LDS RZ, [RZ] ;  /* 0x00000000fffff984 */ /* 0x000fe20000000800 */
[----:B------:R-:W-:Y:S01]  /*30c0*/  @!PT LDS RZ, [RZ] ;  /* 0x00000000fffff984 */ /* 0x000fe20000000800 */
[----:B------:R1:W-:Y:S06]  /*30d0*/  MEMBAR.ALL.CTA ;  /* 0x0000000000007992 */ /* 0x0003ec0000008000 */
[----:B-1----:R-:W1:Y:S02]  /*30e0*/  FENCE.VIEW.ASYNC.S ;  /* 0x00000000000073c6 */ /* 0x002e640000000000 */
[----:B-1----:R1:W-:Y:S01]  /*30f0*/  SYNCS.ARRIVE.TRANS64.RED.A1T0 RZ, [R3+URZ], RZ ;  /* 0x000000ff03ff79a7 */ /* 0x0023e200081004ff */
[----:B------:R1:W3:Y:S01]  /*3100*/  @P0 SYNCS.PHASECHK.TRANS64.TRYWAIT P2, [UR7], R2 ;  /* 0x00000002ff0005a7 */ /* 0x0002e20008041107 */
[----:B------:R-:W-:-:S02]  /*3110*/  USHF.L.U32 UR7, UR11, 0x7, URZ ;  /* 0x000000070b077899 */ /* 0x000fc400080006ff */
[----:B------:R-:W-:Y:S01]  /*3120*/  ULOP3.LUT UR11, UR11, 0xffe, URZ, 0xc0, !UPT ;  /* 0x00000ffe0b0b7892 */ /* 0x000fe2000f8ec0ff */
[----:B--2---:R-:W-:Y:S01]  /*3130*/  LOP3.LUT P1, RZ, R6, 0x1, RZ, 0xc0, !PT ;  /* 0x0000000106ff7812 */ /* 0x004fe2000782c0ff */
[----:B------:R-:W-:Y:S02]  /*3140*/  ULOP3.LUT UR7, UR7, 0xffffff00, URZ, 0xc0, !UPT ;  /* 0xffffff0007077892 */ /* 0x000fe4000f8ec0ff */
[----:B------:R-:W-:Y:S02]  /*3150*/  UIADD3 UR11, UPT, UPT, -UR11, UR15, URZ ;  /* 0x0000000f0b0b7290 */ /* 0x000fe4000fffe1ff */
[----:B------:R-:W-:-:S04]  /*3160*/  UIADD3 UR7, UPT, UPT, UR16, UR7, URZ ;  /* 0x0000000710077290 */ /* 0x000fc8000fffe0ff */
[----:B------:R-:W-:Y:S01]  /*3170*/  ULEA UR7, UR11, UR7, 0x14 ;  /* 0x000000070b077291 */ /* 0x000fe2000f8ea0ff */
[----:B------:R-:W2:Y:S02]  /*3180*/  SYNCS.PHASECHK.TRANS64.TRYWAIT P0, [UR6+0xb0], R0 ;  /* 0x0000b000ff0075a7 */ /* 0x000ea40008001106 */
[----:B-123--:R-:W-:Y:S09]  /*3190*/  @!P0 BRA `(.L_x_52) ;  /* 0x00000070009c8947 */ /* 0x00eff20003800000 */
.L_x_178:
[----:B------:R-:W-:Y:S01]  /*31a0*/  IADD3 R10, PT, PT, R10, 0x1, RZ ;  /* 0x000000010a0a7810 */ /* 0x000fe20007ffe0ff */
[----:B------:R-:W-:Y:S06]  /*31b0*/  BRA.U !UP3, `(.L_x_53) ;  /* 0x000000050b107547 */ /* 0x000fec000b800000 */
[----:B------:R-:W-:Y:S01]  /*31c0*/  UPLOP3.LUT UP4, UPT, UPT, UPT, UPT, 0x40, 0x4 ;  /* 0x000000000004789c */ /* 0x000fe20003f8e870 */
[----:B------:R-:W-:Y:S01]  /*31d0*/  UMOV UR13, UR8 ;  /* 0x00000008000d7c82 */ /* 0x000fe20008000000 */
[----:B------:R-:W-:Y:S01]  /*31e0*/  UMOV UR12, UR4 ;  /* 0x00000004000c7c82 */ /* 0x000fe20008000000 */
[----:B------:R-:W-:-:S08]  /*31f0*/  UMOV UR17, UR14 ;  /* 0x0000000e00117c82 */ /* 0x000fd00008000000 */
.L_x_56:
[----:B------:R-:W-:Y:S02]  /*3200*/  UIADD3 UR13, UPT, UPT, UR13, 0x1, URZ ;  /* 0x000000010d0d7890 */ /* 0x000fe4000fffe0ff */
[----:B--2---:R-:W-:Y:S02]  /*3210*/  ULEA UR11, UR17, UR5, 0x3 ;  /* 0x00000005110b7291 */ /* 0x004fe4000f8e18ff */
[----:B------:R-:W-:Y:S01]  /*3220*/  UISETP.NE.AND UP0, UPT, UR13, URZ, UPT ;  /* 0x000000ff0d00728c */ /* 0x000fe2000bf05270 */
[----:B---3--:R-:W-:Y:S10]  /*3230*/  @P2 BRA `(.L_x_54) ;  /* 0x00000000000c2947 */ /* 0x008ff40003800000 */
[----:B-1----:R-:W-:Y:S04]  /*3240*/  SHF.L.U32 R2, R8, 0x1f, RZ ;  /* 0x0000001f08027819 */ /* 0x002fe800000006ff */
[----:B------:R-:W1:Y:S02]  /*3250*/  SYNCS.PHASECHK.TRANS64.TRYWAIT P0, [UR11], R2 ;  /* 0x00000002ff0075a7 */ /* 0x000e64000800110b */
[----:B-1----:R-:W-:Y:S05]  /*3260*/  @!P0 BRA `(.L_x_55) ;  /* 0x0000007000808947 */ /* 0x002fea0003800000 */
.L_x_54:
[----:B------:R-:W-:Y:S01]  /*3270*/  UISETP.NE.AND UP1, UPT, UR12, 0x1, UPT ;  /* 0x000000010c00788c */ /* 0x000fe2000bf25270 */
[----:B------:R-:W-:Y:S01]  /*3280*/  PLOP3.LUT P2, PT, PT, PT, PT, 0x80, 0x8 ;  /* 0x000000000008781c */ /* 0x000fe20003f4f070 */
[----:B------:R-:W-:Y:S02]  /*3290*/  UIADD3 UR14, UPT, UPT, UR17, 0x1, URZ ;  /* 0x00000001110e7890 */ /* 0x000fe4000fffe0ff */
[----:B------:R-:W-:Y:S02]  /*32a0*/  ULEA UR64, UR17, UR10, 0xc ;  /* 0x0000000a11407291 */ /* 0x000fe4000f8e60ff */
[----:B------:R-:W-:Y:S01]  /*32b0*/  UISETP.NE.AND UP2, UPT, UR14, 0x2, UPT ;  /* 0x000000020e00788c */ /* 0x000fe2000bf45270 */
[----:B------:R-:W-:Y:S01]  /*32c0*/  PLOP3.LUT P0, PT, PT, PT, UP1, 0x80, 0x8 ;  /* 0x000000000008781c */ /* 0x000fe20003f0f018 */
[----:B------:R-:W-:Y:S02]  /*32d0*/  ULEA UR62, UR17, UR9, 0xa ;  /* 0x00000009113e7291 */ /* 0x000fe4000f8e50ff */
[----:B------:R-:W-:Y:S02]  /*32e0*/  USEL UR35, URZ, 0x1, UP2 ;  /* 0x00000001ff237887 */ /* 0x000fe40009000000 */
[----:B------:R-:W-:Y:S02]  /*32f0*/  USEL UR14, UR14, URZ, UP2 ;  /* 0x000000ff0e0e7287 */ /* 0x000fe40009000000 */
[----:B------:R-:W-:Y:S02]  /*3300*/  UIADD3 UR60, UPT, UPT, UR64, 0x2, URZ ;  /* 0x00000002403c7890 */ /* 0x000fe4000fffe0ff */
[----:B------:R-:W-:Y:S01]  /*3310*/  @UP1 ULEA UR34, UR14, UR5, 0x3 ;  /* 0x000000050e221291 */ /* 0x000fe2000f8e18ff */
[----:B------:R-:W-:Y:S01]  /*3320*/  LOP3.LUT R8, R8, UR35, RZ, 0x3c, !PT ;  /* 0x0000002308087c12 */ /* 0x000fe2000f8e3cff */
[----:B------:R-:W-:Y:S02]  /*3330*/  UIADD3 UR58, UPT, UPT, UR62, 0x2, URZ ;  /* 0x000000023e3a7890 */ /* 0x000fe4000fffe0ff */
[----:B------:R-:W-:Y:S01]  /*3340*/  UIADD3 UR56, UPT, UPT, UR64, 0x4, URZ ;  /* 0x0000000440387890 */ /* 0x000fe2000fffe0ff */
[----:B-1----:R-:W-:Y:S01]  /*3350*/  @P0 SHF.L.U32 R0, R8, 0x1f, RZ ;  /* 0x0000001f08000819 */ /* 0x002fe200000006ff */
[----:B------:R-:W-:Y:S02]  /*3360*/  UIADD3 UR54, UPT, UPT, UR62, 0x4, URZ ;  /* 0x000000043e367890 */ /* 0x000fe4000fffe0ff */
[----:B------:R-:W-:Y:S01]  /*3370*/  UIADD3 UR52, UPT, UPT, UR64, 0x6, URZ ;  /* 0x0000000640347890 */ /* 0x000fe2000fffe0ff */
[----:B------:R2:W3:Y:S01]  /*3380*/  @P0 SYNCS.PHASECHK.TRANS64.TRYWAIT P2, [UR34], R0 ;  /* 0x00000000ff0005a7 */ /* 0x0004e20008041122 */
[----:B------:R-:W-:Y:S02]  /*3390*/  UIADD3 UR50, UPT, UPT, UR62, 0x6, URZ ;  /* 0x000000063e327890 */ /* 0x000fe4000fffe0ff */
        /* <DEDUP_REMOVED lines=9> */
[----:B------:R-:W-:Y:S01]  /*3430*/  UIADD3 UR12, UPT, UPT, UR12, -0x1, URZ ;  /* 0xffffffff0c0c7890 */ /* 0x000fe2000fffe0ff */
[----:B------:R-:W-:Y:S01]  /*3440*/  UMOV UR65, 0x40004040 ;  /* 0x4000404000417882 */ /* 0x000fe20000000000 */
[----:B------:R-:W-:Y:S01]  /*3450*/  UMOV UR63, 0x40004040 ;  /* 0x40004040003f7882 */ /* 0x000fe20000000000 */
[----:B------:R-:W-:Y:S01]  /*3460*/  UMOV UR61, 0x40004040 ;  /* 0x40004040003d7882 */ /* 0x000fe20000000000 */
[----:B------:R2:W-:Y:S01]  /*3470*/  UTCHMMA gdesc[UR62], gdesc[UR64], tmem[UR7], tmem[UR32], idesc[UR33], UP4 ;  /* 0x00ff20403e0075ea */ /* 0x0005e2000a000007 */
[----:B------:R-:W-:Y:S01]  /*3480*/  UPLOP3.LUT UP4, UPT, UPT, UPT, UPT, 0x80, 0x8 ;  /* 0x000000000008789c */ /* 0x000fe20003f8f070 */
[----:B------:R-:W-:Y:S01]  /*3490*/  UMOV UR59, 0x40004040 ;  /* 0x40004040003b7882 */ /* 0x000fe20000000000 */
[----:B------:R-:W-:Y:S01]  /*34a0*/  UMOV UR57, 0x40004040 ;  /* 0x4000404000397882 */ /* 0x000fe20000000000 */
[----:B------:R2:W-:Y:S01]  /*34b0*/  UTCHMMA gdesc[UR58], gdesc[UR60], tmem[UR7], tmem[UR30], idesc[UR31], UPT ;  /* 0x00ff1e3c3a0075ea */ /* 0x0005e2000b800007 */
        /* <DEDUP_REMOVED lines=14> */
[----:B------:R-:W-:Y:S01]  /*35a0*/  UMOV UR35, 0x40004040 ;  /* 0x4000404000237882 */ /* 0x000fe20000000000 */
[----:B------:R2:W-:Y:S01]  /*35b0*/  UTCHMMA gdesc[UR38], gdesc[UR40], tmem[UR7], tmem[UR20], idesc[UR21], UPT ;  /* 0x00ff1428260075ea */ /* 0x0005e2000b800007 */
[----:B------:R2:W-:Y:S01]  /*35c0*/  UTCHMMA gdesc[UR34], gdesc[UR36], tmem[UR7], tmem[UR18], idesc[UR19], UPT ;  /* 0x00ff1224220075ea */ /* 0x0005e2000b800007 */
[----:B------:R2:W-:Y:S01]  /*35d0*/  UTCBAR [UR11], URZ ;  /* 0x000000ff0b0073e9 */ /* 0x0005e200080000ff */
[----:B------:R-:W-:Y:S01]  /*35e0*/  UMOV UR17, UR14 ;  /* 0x0000000e00117c82 */ /* 0x000fe20008000000 */
[----:B------:R-:W-:Y:S05]  /*35f0*/  BRA.U UP0, `(.L_x_56) ;  /* 0xfffffffd00007547 */ /* 0x000fea000b83ffff */
.L_x_53:
[----:B------:R-:W-:Y:S01]  /*3600*/  UIADD3 UR15, UPT, UPT, UR15, 0x1, URZ ;  /* 0x000000010f0f7890 */ /* 0x000fe2000fffe0ff */
[C---:B------:R-:W-:Y:S01]  /*3610*/  ISETP.NE.AND P0, PT, R10.reuse, 0x2, PT ;  /* 0x000000020a00780c */ /* 0x040fe20003f05270 */
[----:B--2---:R-:W-:Y:S02]  /*3620*/  UIADD3 UR7, UPT, UPT, UR6, 0x90, URZ ;  /* 0x0000009006077890 */ /* 0x004fe4000fffe0ff */
[----:B------:R-:W-:Y:S01]  /*3630*/  UISETP.NE.AND UP0, UPT, UR15, 0x4, UPT ;  /* 0x000000040f00788c */ /* 0x000fe2000bf05270 */
[----:B-1----:R-:W-:Y:S02]  /*3640*/  SEL R0, RZ, 0x1, P0 ;  /* 0x00000001ff007807 */ /* 0x002fe40000000000 */
[----:B------:R-:W-:Y:S01]  /*3650*/  SEL R10, R10, RZ, P0 ;  /* 0x000000ff0a0a7207 */ /* 0x000fe20000000000 */
[----:B------:R-:W-:Y:S01]  /*3660*/  USEL UR6, URZ, 0x1, UP0 ;  /* 0x00000001ff067887 */ /* 0x000fe20008000000 */
[----:B------:R-:W-:Y:S01]  /*3670*/  LOP3.LUT R9, R9, R0, RZ, 0x3c, !PT ;  /* 0x0000000009097212 */ /* 0x000fe200078e3cff */
[----:B------:R-:W-:Y:S01]  /*3680*/  USEL UR15, UR15, URZ, UP0 ;  /* 0x000000ff0f0f7287 */ /* 0x000fe20008000000 */
[----:B------:R1:W-:Y:S03]  /*3690*/  UTCBAR [UR7], URZ ;  /* 0x000000ff070073e9 */ /* 0x0003e600080000ff */
[----:B------:R-:W-:Y:S01]  /*36a0*/  LOP3.LUT R11, R11, UR6, RZ, 0x3c, !PT ;  /* 0x000000060b0b7c12 */ /* 0x000fe2000f8e3cff */
[----:B------:R-:W-:Y:S07]  /*36b0*/  @P1 BRA `(.L_x_57) ;  /* 0xfffffff800381947 */ /* 0x000fee000383ffff */
[----:B------:R-:W2:Y:S01]  /*36c0*/  S2UR UR4, SR_CgaCtaId ;  /* 0x00000000000479c3 */ /* 0x000ea20000008800 */
[----:B------:R-:W-:Y:S01]  /*36d0*/  ELECT P0, URZ, PT ;  /* 0x0000000000ff782f */ /* 0x000fe20003800000 */
[----:B------:R-:W-:Y:S01]  /*36e0*/  IMAD.MOV.U32 R0, RZ, RZ, 0x1 ;  /* 0x00000001ff007424 */ /* 0x000fe200078e00ff */
[----:B------:R-:W-:Y:S01]  /*36f0*/  UIADD3 UR5, UPT, UPT, UR5, 0xb0, URZ ;  /* 0x000000b005057890 */ /* 0x000fe2000fffe0ff */
[----:B------:R-:W-:Y:S01]  /*3700*/  SHF.L.U32 R2, R11, 0x1f, RZ ;  /* 0x0000001f0b027819 */ /* 0x000fe200000006ff */
[----:B------:R-:W-:-:S03]  /*3710*/  UMOV UR6, 0x40 ;  /* 0x0000004000067882 */ /* 0x000fc60000000000 */
[----:B------:R-:W-:Y:S01]  /*3720*/  UVIRTCOUNT.DEALLOC.SMPOOL 0x80 ;  /* 0x000000800000784c */ /* 0x000fe20000000000 */
[----:B--2---:R-:W-:Y:S02]  /*3730*/  ULEA UR4, UR4, UR6, 0x18 ;  /* 0x0000000604047291 */ /* 0x004fe4000f8ec0ff */
[----:B------:R-:W-:-:S07]  /*3740*/  ULEA UR6, UR15, UR5, 0x3 ;  /* 0x000000050f067291 */ /* 0x000fce000f8e18ff */
[----:B------:R2:W-:Y:S02]  /*3750*/  @P0 STS.U8 [UR4+0x1c], R0 ;  /* 0x00001c00ff000988 */ /* 0x0005e40008000004 */
[----:B------:R-:W4:Y:S02]  /*3760*/  SYNCS.PHASECHK.TRANS64.TRYWAIT P0, [UR6], R2 ;  /* 0x00000002ff0075a7 */ /* 0x000f240008001106 */
[----:B--2-4-:R-:W-:Y:S05]  /*3770*/  @!P0 BRA `(.L_x_58) ;  /* 0x0000006c00548947 */ /* 0x014fea0003800000 */
.L_x_181:
[----:B-1----:R-:W-:-:S04]  /*3780*/  UIADD3 UR7, UPT, UPT, UR15, 0x1, URZ ;  /* 0x000000010f077890 */ /* 0x002fc8000fffe0ff */
[----:B------:R-:W-:-:S04]  /*3790*/  UISETP.NE.AND UP0, UPT, UR7, 0x4, UPT ;  /* 0x000000040700788c */ /* 0x000fc8000bf05270 */
[----:B------:R-:W-:Y:S02]  /*37a0*/  USEL UR8, URZ, 0x1, UP0 ;  /* 0x00000001ff087887 */ /* 0x000fe40008000000 */
[----:B------:R-:W-:-:S04]  /*37b0*/  USEL UR7, UR7, URZ, UP0 ;  /* 0x000000ff07077287 */ /* 0x000fc80008000000 */
[----:B------:R-:W-:Y:S01]  /*37c0*/  ULEA UR6, UR7, UR5, 0x3 ;  /* 0x0000000507067291 */ /* 0x000fe2000f8e18ff */
[----:B--2---:R-:W-:-:S04]  /*37d0*/  LOP3.LUT R2, R11, UR8, RZ, 0x3c, !PT ;  /* 0x000000080b027c12 */ /* 0x004fc8000f8e3cff */
[----:B------:R-:W-:-:S04]  /*37e0*/  SHF.L.U32 R3, R2, 0x1f, RZ ;  /* 0x0000001f02037819 */ /* 0x000fc800000006ff */
[----:B------:R-:W1:Y:S02]  /*37f0*/  SYNCS.PHASECHK.TRANS64.TRYWAIT P0, [UR6], R3 ;  /* 0x00000003ff0075a7 */ /* 0x000e640008001106 */
[----:B-1----:R-:W-:Y:S05]  /*3800*/  @!P0 BRA `(.L_x_59) ;  /* 0x0000006c00488947 */ /* 0x002fea0003800000 */
.L_x_183:
[----:B------:R-:W-:-:S04]  /*3810*/  UIADD3 UR7, UPT, UPT, UR7, 0x1, URZ ;  /* 0x0000000107077890 */ /* 0x000fc8000fffe0ff */
[----:B------:R-:W-:-:S04]  /*3820*/  UISETP.NE.AND UP0, UPT, UR7, 0x4, UPT ;  /* 0x000000040700788c */ /* 0x000fc8000bf05270 */
[----:B------:R-:W-:Y:S02]  /*3830*/  USEL UR8, URZ, 0x1, UP0 ;  /* 0x00000001ff087887 */ /* 0x000fe40008000000 */
[----:B------:R-:W-:-:S04]  /*3840*/  USEL UR7, UR7, URZ, UP0 ;  /* 0x000000ff07077287 */ /* 0x000fc80008000000 */
[----:B------:R-:W-:Y:S01]  /*3850*/  ULEA UR6, UR7, UR5, 0x3 ;  /* 0x0000000507067291 */ /* 0x000fe2000f8e18ff */
[----:B------:R-:W-:-:S04]  /*3860*/  LOP3.LUT R2, R2, UR8, RZ, 0x3c, !PT ;  /* 0x0000000802027c12 */ /* 0x000fc8000f8e3cff */
[----:B-1----:R-:W-:-:S04]  /*3870*/  SHF.L.U32 R3, R2, 0x1f, RZ ;  /* 0x0000001f02037819 */ /* 0x002fc800000006ff */
[----:B------:R-:W1:Y:S02]  /*3880*/  SYNCS.PHASECHK.TRANS64.TRYWAIT P0, [UR6], R3 ;  /* 0x00000003ff0075a7 */ /* 0x000e640008001106 */
[----:B-1----:R-:W-:Y:S05]  /*3890*/  @!P0 BRA `(.L_x_60) ;  /* 0x0000006c003c8947 */ /* 0x002fea0003800000 */
.L_x_185:
[----:B------:R-:W-:-:S04]  /*38a0*/  UIADD3 UR7, UPT, UPT, UR7, 0x1, URZ ;  /* 0x0000000107077890 */ /* 0x000fc8000fffe0ff */
[----:B------:R-:W-:-:S04]  /*38b0*/  UISETP.NE.AND UP0, UPT, UR7, 0x4, UPT ;  /* 0x000000040700788c */ /* 0x000fc8000bf05270 */
[----:B------:R-:W-:Y:S02]  /*38c0*/  USEL UR6, URZ, 0x1, UP0 ;  /* 0x00000001ff067887 */ /* 0x000fe40008000000 */
[----:B------:R-:W-:-:S04]  /*38d0*/  USEL UR7, UR7, URZ, UP0 ;  /* 0x000000ff07077287 */ /* 0x000fc80008000000 */
[----:B------:R-:W-:Y:S01]  /*38e0*/  ULEA UR7, UR7, UR5, 0x3 ;  /* 0x0000000507077291 */ /* 0x000fe2000f8e18ff */
[----:B------:R-:W-:-:S04]  /*38f0*/  LOP3.LUT R2, R2, UR6, RZ, 0x3c, !PT ;  /* 0x0000000602027c12 */ /* 0x000fc8000f8e3cff */
[----:B------:R-:W-:-:S04]  /*3900*/  SHF.L.U32 R2, R2, 0x1f, RZ ;  /* 0x0000001f02027819 */ /* 0x000fc800000006ff */
[----:B------:R-:W2:Y:S02]  /*3910*/  SYNCS.PHASECHK.TRANS64.TRYWAIT P0, [UR7], R2 ;  /* 0x00000002ff0075a7 */ /* 0x000ea40008001107 */
[----:B--2---:R-:W-:Y:S05]  /*3920*/  @!P0 BRA `(.L_x_61) ;  /* 0x0000006c00308947 */ /* 0x004fea0003800000 */
.L_x_187:
[----:B------:R-:W-:Y:S01]  /*3930*/  NOP ;  /* 0x0000000000007918 */ /* 0x000fe20000000000 */
[----:B-1----:R-:W1:Y:S01]  /*3940*/  LDS R0, [UR4+0x14] ;  /* 0x00001404ff007984 */ /* 0x002e620008000800 */
[----:B------:R-:W-:Y:S01]  /*3950*/  ULOP3.LUT UR6, UR16, 0xffff, URZ, 0xc0, !UPT ;  /* 0x0000ffff10067892 */ /* 0x000fe2000f8ec0ff */
[----:B------:R-:W-:Y:S01]  /*3960*/  UMOV UR8, 0xffff ;  /* 0x0000ffff00087882 */ /* 0x000fe20000000000 */
[----:B------:R-:W-:Y:S02]  /*3970*/  UMOV UR5, 0x1 ;  /* 0x0000000100057882 */ /* 0x000fe40000000000 */
[----:B------:R-:W-:-:S04]  /*3980*/  USHF.R.U32.HI UR6, URZ, 0x5, UR6 ;  /* 0x00000005ff067899 */ /* 0x000fc80008011606 */
[----:B------:R-:W-:Y:S02]  /*3990*/  USHF.L.U32 UR8, UR8, UR6, URZ ;  /* 0x0000000608087299 */ /* 0x000fe400080006ff */
[----:B------:R-:W-:-:S04]  /*39a0*/  USHF.L.U32 UR5, UR5, UR6, URZ ;  /* 0x0000000605057299 */ /* 0x000fc800080006ff */
[----:B-1----:R-:W-:-:S04]  /*39b0*/  LOP3.LUT R0, R0, UR8, RZ, 0xc0, !PT ;  /* 0x0000000800007c12 */ /* 0x002fc8000f8ec0ff */
[----:B------:R-:W-:-:S13]  /*39c0*/  ISETP.NE.AND P0, PT, R0, UR8, PT ;  /* 0x0000000800007c0c */ /* 0x000fda000bf05270 */
[----:B------:R-:W-:Y:S05]  /*39d0*/  @P0 BRA `(.L_x_62) ;  /* 0x0000000000580947 */ /* 0x000fea0003800000 */
[----:B------:R-:W1:Y:S02]  /*39e0*/  LDS R0, [UR4+0x18] ;  /* 0x00001804ff007984 */ /* 0x000e640008000800 */
[----:B-1----:R-:W-:-:S04]  /*39f0*/  LOP3.LUT R0, R0, UR5, RZ, 0xc0, !PT ;  /* 0x0000000500007c12 */ /* 0x002fc8000f8ec0ff */
[----:B------:R-:W-:-:S13]  /*3a00*/  ISETP.NE.AND P0, PT, R0, UR5, PT ;  /* 0x0000000500007c0c */ /* 0x000fda000bf05270 */
[----:B------:R-:W-:Y:S05]  /*3a10*/  @P0 BRA `(.L_x_63) ;  /* 0x00000000003c0947 */ /* 0x000fea0003800000 */
[----:B------:R-:W1:Y:S01]  /*3a20*/  S2R R2, SR_LANEID ;  /* 0x0000000000027919 */ /* 0x000e620000000000 */
[----:B------:R-:W-:Y:S01]  /*3a30*/  ULOP3.LUT UR8, URZ, UR8, URZ, 0x33, !UPT ;  /* 0x00000008ff087292 */ /* 0x000fe2000f8e33ff */
[----:B------:R-:W-:Y:S02]  /*3a40*/  VOTEU.ANY UR7, UPT, PT ;  /* 0x0000000000077886 */ /* 0x000fe400038e0100 */
[----:B------:R-:W-:-:S03]  /*3a50*/  UFLO.U32 UR7, UR7 ;  /* 0x00000007000772bd */ /* 0x000fc600080e0000 */
[----:B------:R-:W-:-:S04]  /*3a60*/  IMAD.U32 R0, RZ, RZ, UR8 ;  /* 0x00000008ff007e24 */ /* 0x000fc8000f8e00ff */
[----:B------:R2:W4:Y:S02]  /*3a70*/  REDUX UR6, R0 ;  /* 0x00000000000673c4 */ /* 0x0005240000000000 */
[----:B------:R1:W-:Y:S02]  /*3a80*/  UTCATOMSWS.AND URZ, UR8 ;  /* 0x0000000800ff79e3 */ /* 0x0003e40008000000 */
[----:B-1----:R-:W-:Y:S02]  /*3a90*/  ISETP.EQ.U32.AND P0, PT, R2, UR7, PT ;  /* 0x0000000702007c0c */ /* 0x002fe4000bf02070 */
[----:B--2---:R-:W-:Y:S02]  /*3aa0*/  LOP3.LUT R0, RZ, UR5, RZ, 0x33, !PT ;  /* 0x00000005ff007c12 */ /* 0x004fe4000f8e33ff */
[----:B----4-:R-:W-:Y:S02]  /*3ab0*/  MOV R2, UR6 ;  /* 0x0000000600027c02 */ /* 0x010fe40008000f00 */
[----:B------:R-:W1:Y:S07]  /*3ac0*/  REDUX UR5, R0 ;  /* 0x00000000000573c4 */ /* 0x000e6e0000000000 */
[----:B------:R2:W-:Y:S01]  /*3ad0*/  @P0 ATOMS.AND RZ, [UR4+0x14], R2 ;  /* 0x00001402ffff098c */ /* 0x0005e2000a800004 */
[----:B-1----:R-:W-:-:S05]  /*3ae0*/  IMAD.U32 R0, RZ, RZ, UR5 ;  /* 0x00000005ff007e24 */ /* 0x002fca000f8e00ff */
[----:B------:R2:W-:Y:S01]  /*3af0*/  @P0 ATOMS.AND RZ, [UR4+0x18], R0 ;  /* 0x00001800ffff098c */ /* 0x0005e2000a800004 */
[----:B------:R-:W-:Y:S05]  /*3b00*/  BRA `(.L_x_64) ;  /* 0x0000000000147947 */ /* 0x000fea0003800000 */
.L_x_63:
[----:B------:R-:W-:Y:S02]  /*3b10*/  MOV R2, 0x3b30 ;  /* 0x00003b3000027802 */ /* 0x000fe40000000f00 */
[----:B---3-5:R-:W-:Y:S05]  /*3b20*/  CALL.REL.NOINC `($__internal_0_$__cuda_sm10x_tcgen05_guardrail_trap_col_being_dealloced_not_returned_by_alloc) ;  /* 0x0000007000c87944 */ /* 0x028fea0003c00000 */
[----:B------:R-:W-:Y:S05]  /*3b30*/  BRA `(.L_x_64) ;  /* 0x0000000000087947 */ /* 0x000fea0003800000 */
.L_x_62:
[----:B------:R-:W-:Y:S02]  /*3b40*/  MOV R2, 0x3b60 ;  /* 0x00003b6000027802 */ /* 0x000fe40000000f00 */
[----:B---3-5:R-:W-:Y:S05]  /*3b50*/  CALL.REL.NOINC `($__internal_2_$__cuda_sm10x_tcgen05_guardrail_trap_unallocated_columns_being_dealloced) ;  /* 0x0000007000d47944 */ /* 0x028fea0003c00000 */
.L_x_64:
[----:B------:R-:W-:Y:S01]  /*3b60*/  NOP ;  /* 0x0000000000007918 */ /* 0x000fe20000000000 */
[----:B------:R-:W-:Y:S05]  /*3b70*/  EXIT ;  /* 0x000000000000794d */ /* 0x000fea0003800000 */
.L_x_46:
[----:B------:R-:W-:-:S09]  /*3b80*/  UISETP.NE.OR UP2, UPT, UR8, 0x3, !UP2 ;  /* 0x000000030800788c */ /* 0x000fd2000d745670 */
[----:B------:R-:W-:Y:S05]  /*3b90*/  BRA.U UP2, `(.L_x_65) ;  /* 0x0000001502707547 */ /* 0x000fea000b800000 */
[----:B------:R-:W1:Y:S01]  /*3ba0*/  LDC R0, c[0x0][0xb30] ;  /* 0x0002cc00ff007b82 */ /* 0x000e620000000800 */
[----:B------:R-:W2:Y:S01]  /*3bb0*/  LDCU.64 UR8, c[0x0][0x888] ;  /* 0x00011100ff0877ac */ /* 0x000ea20008000a00 */
[----:B------:R-:W-:Y:S01]  /*3bc0*/  CS2R R28, SRZ ;  /* 0x00000000001c7805 */ /* 0x000fe2000001ff00 */
[----:B------:R-:W-:Y:S01]  /*3bd0*/  IMAD.MOV.U32 R25, RZ, RZ, 0x2000 ;  /* 0x00002000ff197424 */ /* 0x000fe200078e00ff */
[----:B------:R-:W4:Y:S04]  /*3be0*/  LDCU.64 UR4, c[0x0][0x890] ;  /* 0x00011200ff0477ac */ /* 0x000f280008000a00 */
[----:B------:R-:W3:Y:S01]  /*3bf0*/  LDC R24, c[0x0][0x370] ;  /* 0x0000dc00ff187b82 */ /* 0x000ee20000000800 */
[----:B------:R-:W-:Y:S01]  /*3c00*/  UMOV UR7, 0x400 ;  /* 0x0000040000077882 */ /* 0x000fe20000000000 */
[----:B------:R-:W-:-:S02]  /*3c10*/  UPLOP3.LUT UP1, UPT, UPT, UPT, UPT, 0x40, 0x4 ;  /* 0x000000000004789c */ /* 0x000fc40003f2e870 */
[----:B------:R-:W-:-:S04]  /*3c20*/  ULEA UR7, UR37, UR7, 0x18 ;  /* 0x0000000725077291 */ /* 0x000fc8000f8ec0ff */
[----:B------:R-:W3:Y:S01]  /*3c30*/  LDC R3, c[0x0][0xb0c] ;  /* 0x0002c300ff037b82 */ /* 0x000ee20000000800 */
[----:B------:R-:W-:Y:S02]  /*3c40*/  UIADD3 UR41, UPT, UPT, UR7, 0x20, URZ ;  /* 0x0000002007297890 */ /* 0x000fe4000fffe0ff */
[----:B--2---:R-:W-:Y:S02]  /*3c50*/  UISETP.NE.U32.AND UP2, UPT, UR8, URZ, UPT ;  /* 0x000000ff0800728c */ /* 0x004fe4000bf45070 */
[----:B------:R-:W-:Y:S02]  /*3c60*/  UIADD3 UR33, UPT, UPT, UR7, 0x28, URZ ;  /* 0x0000002807217890 */ /* 0x000fe4000fffe0ff */
[----:B----4-:R-:W-:Y:S01]  /*3c70*/  UISETP.NE.U32.AND UP3, UPT, UR4, URZ, UPT ;  /* 0x000000ff0400728c */ /* 0x010fe2000bf65070 */
[----:B------:R-:W2:Y:S01]  /*3c80*/  LDC R18, c[0x0][0xb20] ;  /* 0x0002c800ff127b82 */ /* 0x000ea20000000800 */
[----:B-1----:R-:W-:Y:S01]  /*3c90*/  ISETP.NE.AND P1, PT, R0, 0x1, PT ;  /* 0x000000010000780c */ /* 0x002fe20003f25270 */
[----:B------:R-:W-:-:S02]  /*3ca0*/  UISETP.NE.AND.EX UP2, UPT, UR9, URZ, UPT, UP2 ;  /* 0x000000ff0900728c */ /* 0x000fc4000bf45320 */
[----:B------:R-:W-:Y:S02]  /*3cb0*/  UIADD3 UR25, UPT, UPT, UR7, 0x30, URZ ;  /* 0x0000003007197890 */ /* 0x000fe4000fffe0ff */
[----:B------:R-:W-:Y:S02]  /*3cc0*/  UIADD3 UR17, UPT, UPT, UR7, 0x38, URZ ;  /* 0x0000003807117890 */ /* 0x000fe4000fffe0ff */
[----:B------:R-:W1:Y:S01]  /*3cd0*/  LDC.64 R30, c[0x0][0x348] ;  /* 0x0000d200ff1e7b82 */ /* 0x000e620000000a00 */
[----:B------:R-:W-:-:S07]  /*3ce0*/  UISETP.NE.AND.EX UP3, UPT, UR5, URZ, UPT, UP3 ;  /* 0x000000ff0500728c */ /* 0x000fce000bf65330 */
[----:B------:R-:W4:Y:S08]  /*3cf0*/  LDC.64 R16, c[0x0][0xb10] ;  /* 0x0002c400ff107b82 */ /* 0x000f300000000a00 */
[----:B------:R-:W1:Y:S08]  /*3d00*/  LDC.64 R6, c[0x0][0xb18] ;  /* 0x0002c600ff067b82 */ /* 0x000e700000000a00 */
[----:B------:R-:W1:Y:S08]  /*3d10*/  LDC.64 R4, c[0x0][0xb28] ;  /* 0x0002ca00ff047b82 */ /* 0x000e700000000a00 */
[----:B--23--:R-:W1:Y:S02]  /*3d20*/  LDC R19, c[0x0][0x374] ;  /* 0x0000dd00ff137b82 */ /* 0x00ce640000000800 */
.L_x_80:
[C---:B------:R-:W-:Y:S02]  /*3d30*/  LEA R0, R29.reuse, UR7, 0x3 ;  /* 0x000000071d007c11 */ /* 0x040fe4000f8e18ff */
[----:B------:R-:W-:Y:S02]  /*3d40*/  SHF.L.U32 R2, R28, 0x1f, RZ ;  /* 0x0000001f1c027819 */ /* 0x000fe400000006ff */
[----:B------:R-:W-:Y:S02]  /*3d50*/  LEA R20, R29, UR7, 0x4 ;  /* 0x000000071d147c11 */ /* 0x000fe4000f8e20ff */
[----:B--2---:R-:W2:Y:S02]  /*3d60*/  SYNCS.PHASECHK.TRANS64.TRYWAIT P0, [R0+URZ+0x70], R2 ;  /* 0x00007002000075a7 */ /* 0x004ea400080011ff */
[----:B--2---:R-:W-:Y:S05]  /*3d70*/  @!P0 BRA `(.L_x_66) ;  /* 0x0000006800348947 */ /* 0x004fea0003800000 */
.L_x_188:
[----:B------:R-:W-:Y:S01]  /*3d80*/  ISETP.GE.AND P0, PT, R26, 0x1, PT ;  /* 0x000000011a00780c */ /* 0x000fe20003f06270 */
[----:B------:R-:W3:Y:S01]  /*3d90*/  LDS.128 R20, [R20+0x100] ;  /* 0x0001000014147984 */ /* 0x000ee20000000c00 */
[----:B--2---:R-:W-:Y:S01]  /*3da0*/  VIADD R0, R0, 0x80 ;  /* 0x0000008000007836 */ /* 0x004fe20000000000 */
[----:B------:R-:W-:Y:S01]  /*3db0*/  @!PT LDS RZ, [RZ] ;  /* 0x00000000fffff984 */ /* 0x000fe20000000800 */
[----:B------:R-:W-:Y:S01]  /*3dc0*/  @!PT LDS RZ, [RZ] ;  /* 0x00000000fffff984 */ /* 0x000fe20000000800 */
[----:B------:R-:W-:Y:S01]  /*3dd0*/  @!PT LDS RZ, [RZ] ;  /* 0x00000000fffff984 */ /* 0x000fe20000000800 */
[----:B------:R-:W-:Y:S01]  /*3de0*/  @!PT LDS RZ, [RZ] ;  /* 0x00000000fffff984 */ /* 0x000fe20000000800 */
[----:B------:R2:W-:Y:S06]  /*3df0*/  MEMBAR.ALL.CTA ;  /* 0x0000000000007992 */ /* 0x0005ec0000008000 */
[----:B--2---:R-:W2:Y:S01]  /*3e00*/  FENCE.VIEW.ASYNC.S ;  /* 0x00000000000073c6 */ /* 0x004ea20000000000 */
[----:B------:R-:W-:Y:S04]  /*3e10*/  PRMT R0, RZ, 0x654, R0 ;  /* 0x00000654ff007816 */ /* 0x000fe80000000000 */
[----:B--2---:R2:W-:Y:S01]  /*3e20*/  SYNCS.ARRIVE.TRANS64.RED.A1T0 RZ, [R0+URZ], RZ ;  /* 0x000000ff00ff79a7 */ /* 0x0045e200081004ff */
[----:B---3--:R-:W-:Y:S11]  /*3e30*/  LOP3.LUT P3, RZ, R22, 0x1, RZ, 0xc0, !PT ;  /* 0x0000000116ff7812 */ /* 0x008ff6000786c0ff */
[----:B------:R-:W-:Y:S02]  /*3e40*/  @!UPT UIADD3 URZ, UPT, UPT, URZ, URZ, URZ ;  /* 0x000000fffffff290 */ /* 0x000fe4000fffe0ff */
[----:B------:R-:W-:Y:S02]  /*3e50*/  @P3 MOV R11, R20 ;  /* 0x00000014000b3202 */ /* 0x000fe40000000f00 */
[----:B------:R-:W-:Y:S01]  /*3e60*/  @P3 LOP3.LUT R10, R21, 0xffff, RZ, 0xc0, !PT ;  /* 0x0000ffff150a3812 */ /* 0x000fe200078ec0ff */
[----:B--2---:R-:W-:Y:S06]  /*3e70*/  @!P0 BRA `(.L_x_67) ;  /* 0x0000000000a48947 */ /* 0x004fec0003800000 */
[-C--:B-1----:R-:W-:Y:S01]  /*3e80*/  IMAD.HI.U32 R0, R19, R7.reuse, RZ ;  /* 0x0000000713007227 */ /* 0x082fe200078e00ff */
[----:B------:R-:W-:Y:S02]  /*3e90*/  ISETP.NE.AND P0, PT, R6, 0x1, PT ;  /* 0x000000010600780c */ /* 0x000fe40003f05270 */
[----:B------:R-:W-:Y:S01]  /*3ea0*/  ISETP.NE.AND P2, PT, R26, 0x1, PT ;  /* 0x000000011a00780c */ /* 0x000fe20003f45270 */
[----:B----4-:R-:W-:Y:S01]  /*3eb0*/  IMAD.HI.U32 R9, R24, R16, RZ ;  /* 0x0000001018097227 */ /* 0x010fe200078e00ff */
[----:B------:R-:W-:Y:S02]  /*3ec0*/  SHF.R.U32.HI R0, RZ, R18, R0 ;  /* 0x00000012ff007219 */ /* 0x000fe40000011600 */
[----:B------:R-:W-:Y:S01]  /*3ed0*/  ISETP.NE.AND P4, PT, R3, 0x1, PT ;  /* 0x000000010300780c */ /* 0x000fe20003f85270 */
[----:B------:R-:W-:Y:S01]  /*3ee0*/  IMAD.HI.U32 R13, R10, R7, RZ ;  /* 0x000000070a0d7227 */ /* 0x000fe200078e00ff */
[----:B------:R-:W-:Y:S02]  /*3ef0*/  SHF.R.U32.HI R9, RZ, R17, R9 ;  /* 0x00000011ff097219 */ /* 0x000fe40000011609 */
[----:B------:R-:W-:Y:S01]  /*3f00*/  SEL R0, R19, R0, !P0 ;  /* 0x0000000013007207 */ /* 0x000fe20004000000 */
[----:B------:R-:W-:Y:S01]  /*3f10*/  IMAD.HI.U32 R12, R11, R16, RZ ;  /* 0x000000100b0c7227 */ /* 0x000fe200078e00ff */
[----:B------:R-:W-:Y:S03]  /*3f20*/  SEL R9, R24, R9, !P4 ;  /* 0x0000000918097207 */ /* 0x000fe60006000000 */
[-C--:B------:R-:W-:Y:S01]  /*3f30*/  IMAD.HI.U32 R8, R0, R4.reuse, RZ ;  /* 0x0000000400087227 */ /* 0x080fe200078e00ff */
[----:B------:R-:W-:Y:S03]  /*3f40*/  SHF.R.U32.HI R12, RZ, R17, R12 ;  /* 0x00000011ff0c7219 */ /* 0x000fe6000001160c */
[----:B------:R-:W-:Y:S01]  /*3f50*/  IMAD.HI.U32 R2, R9, R4, RZ ;  /* 0x0000000409027227 */ /* 0x000fe200078e00ff */
[-C--:B------:R-:W-:Y:S02]  /*3f60*/  @P2 SHF.R.U32.HI R0, RZ, R5.reuse, R8 ;  /* 0x00000005ff002219 */ /* 0x080fe40000011608 */
[----:B------:R-:W-:Y:S02]  /*3f70*/  SHF.R.U32.HI R8, RZ, R18, R13 ;  /* 0x00000012ff087219 */ /* 0x000fe4000001160d */
[----:B------:R-:W-:Y:S01]  /*3f80*/  @P2 SHF.R.U32.HI R9, RZ, R5, R2 ;  /* 0x00000005ff092219 */ /* 0x000fe20000011602 */
[----:B------:R-:W-:Y:S01]  /*3f90*/  IMAD R0, R26, R0, RZ ;  /* 0x000000001a007224 */ /* 0x000fe200078e02ff */
[----:B------:R-:W-:Y:S02]  /*3fa0*/  SEL R8, R10, R8, !P0 ;  /* 0x000000080a087207 */ /* 0x000fe40004000000 */
[----:B------:R-:W-:Y:S01]  /*3fb0*/  SEL R2, R11, R12, !P4 ;  /* 0x0000000c0b027207 */ /* 0x000fe20006000000 */
[----:B------:R-:W-:Y:S01]  /*3fc0*/  IMAD R12, R26, R9, RZ ;  /* 0x000000091a0c7224 */ /* 0x000fe200078e02ff */
[C---:B------:R-:W-:Y:S01]  /*3fd0*/  ISETP.GE.AND P0, PT, R8.reuse, R0, PT ;  /* 0x000000000800720c */ /* 0x040fe20003f06270 */
[----:B------:R-:W-:Y:S03]  /*3fe0*/  IMAD.HI.U32 R0, R8, R4, RZ ;  /* 0x0000000408007227 */ /* 0x000fe600078e00ff */
[----:B------:R-:W-:Y:S02]  /*3ff0*/  ISETP.GE.OR P0, PT, R2, R12, P0 ;  /* 0x0000000c0200720c */ /* 0x000fe40000706670 */
[-C--:B------:R-:W-:Y:S04]  /*4000*/  SHF.R.U32.HI R0, RZ, R5.reuse, R0 ;  /* 0x00000005ff007219 */ /* 0x080fe80000011600 */
[----:B------:R-:W-:Y:S05]  /*4010*/  SEL R13, R8, R0, !P2 ;  /* 0x00000000080d7207 */ /* 0x000fea0005000000 */
[----:B------:R-:W-:Y:S02]  /*4020*/  IMAD.MOV R12, RZ, RZ, -R13 ;  /* 0x000000ffff0c7224 */ /* 0x000fe400078e0a0d */
[----:B------:R-:W-:Y:S04]  /*4030*/  @!P0 IMAD.HI.U32 R0, R2, R4, RZ ;  /* 0x0000000402008227 */ /* 0x000fe800078e00ff */
[----:B------:R-:W-:Y:S01]  /*4040*/  IMAD R12, R26, R12, R8 ;  /* 0x0000000c1a0c7224 */ /* 0x000fe200078e0208 */
[----:B------:R-:W-:Y:S04]  /*4050*/  @!P0 SHF.R.U32.HI R0, RZ, R5, R0 ;  /* 0x00000005ff008219 */ /* 0x000fe80000011600 */
[----:B------:R-:W-:Y:S04]  /*4060*/  @!P0 SEL R0, R2, R0, !P2 ;  /* 0x0000000002008207 */ /* 0x000fe80005000000 */
[----:B------:R-:W-:Y:S01]  /*4070*/  @!P0 IADD3 R13, PT, PT, R13, -R0, RZ ;  /* 0x800000000d0d8210 */ /* 0x000fe20007ffe0ff */
[----:B------:R-:W-:Y:S01]  /*4080*/  @!P0 IMAD R0, R9, R12, R0 ;  /* 0x0000000c09008224 */ /* 0x000fe200078e0200 */
[----:B------:R-:W-:Y:S01]  /*4090*/  IADD3 R9, PT, PT, -R8, RZ, RZ ;  /* 0x000000ff08097210 */ /* 0x000fe20007ffe1ff */
[--C-:B------:R-:W-:Y:S02]  /*40a0*/  IMAD.MOV R12, RZ, RZ, -R2.reuse ;  /* 0x000000ffff0c7224 */ /* 0x100fe400078e0a02 */
[----:B------:R-:W-:Y:S02]  /*40b0*/  @!P0 IMAD R8, R13, R26, R2 ;  /* 0x0000001a0d088224 */ /* 0x000fe400078e0202 */
[----:B------:R-:W-:Y:S02]  /*40c0*/  @!P0 IMAD.MOV.U32 R2, RZ, RZ, R0 ;  /* 0x000000ffff028224 */ /* 0x000fe400078e0000 */
[----:B------:R-:W-:Y:S02]  /*40d0*/  IMAD R11, R3, R12, R11 ;  /* 0x0000000c030b7224 */ /* 0x000fe400078e020b */
[----:B------:R-:W-:Y:S02]  /*40e0*/  IMAD R10, R6, R9, R10 ;  /* 0x00000009060a7224 */ /* 0x000fe400078e020a */
[----:B------:R-:W-:Y:S02]  /*40f0*/  IMAD R11, R2, R3, R11 ;  /* 0x00000003020b7224 */ /* 0x000fe400078e020b */
[----:B------:R-:W-:Y:S02]  /*4100*/  IMAD R10, R8, R6, R10 ;  /* 0x00000006080a7224 */ /* 0x000fe400078e020a */
.L_x_67:
[----:B------:R-:W-:Y:S05]  /*4110*/  BRA.U UP1, `(.L_x_68) ;  /* 0x0000000101107547 */ /* 0x000fea000b800000 */
[----:B------:R-:W-:Y:S04]  /*4120*/  MOV R2, UR6 ;  /* 0x0000000600027c02 */ /* 0x000fe80008000f00 */
[----:B------:R-:W-:Y:S04]  /*4130*/  SHF.L.U32 R2, R2, 0x1f, RZ ;  /* 0x0000001f02027819 */ /* 0x000fe800000006ff */
[----:B------:R-:W2:Y:S02]  /*4140*/  SYNCS.PHASECHK.TRANS64.TRYWAIT P0, [UR7+0x68], R2 ;  /* 0x00006802ff0075a7 */ /* 0x000ea40008001107 */
[----:B--2---:R-:W-:Y:S05]  /*4150*/  @!P0 BRA `(.L_x_69) ;  /* 0x0000006400508947 */ /* 0x004fea0003800000 */
.L_x_68:
[----:B------:R-:W-:Y:S01]  /*4160*/  R2UR UR43, R15 ;  /* 0x000000000f2b72ca */ /* 0x000fe200000e0000 */
[----:B------:R-:W-:Y:S01]  /*4170*/  IMAD.MOV.U32 R32, RZ, RZ, 0x1 ;  /* 0x00000001ff207424 */ /* 0x000fe200078e00ff */
[----:B------:R-:W-:Y:S02]  /*4180*/  R2UR UR42, R14 ;  /* 0x000000000e2a72ca */ /* 0x000fe400000e0000 */
[----:B------:R-:W-:Y:S02]  /*4190*/  ISETP.NE.U32.AND P2, PT, RZ, UR4, PT ;  /* 0x00000004ff007c0c */ /* 0x000fe4000bf45070 */
[----:B------:R-:W-:Y:S02]  /*41a0*/  SHF.L.U32 R32, R32, 0x1f, RZ ;  /* 0x0000001f20207819 */ /* 0x000fe400000006ff */
[----:B------:R-:W-:Y:S05]  /*41b0*/  ISETP.NE.AND.EX P2, PT, RZ, UR5, PT, P2 ;  /* 0x00000005ff007c0c */ /* 0x000fea000bf45320 */
[----:B------:R-:W-:Y:S02]  /*41c0*/  USHF.L.U32 UR43, UR43, 0x6, URZ ;  /* 0x000000062b2b7899 */ /* 0x000fe400080006ff */
[----:B------:R-:W-:Y:S01]  /*41d0*/  USHF.L.U32 UR42, UR42, 0x8, URZ ;  /* 0x000000082a2a7899 */ /* 0x000fe200080006ff */
[----:B------:R-:W-:Y:S11]  /*41e0*/  BRA.U !UP3, `(.L_x_70) ;  /* 0x000000010b347547 */ /* 0x000ff6000b800000 */
[----:B------:R-:W-:Y:S01]  /*41f0*/  UPLOP3.LUT UP0, UPT, UPT, UPT, UP2, 0x80, 0x8 ;  /* 0x000000000008789c */ /* 0x000fe20003f0f020 */
[----:B--2---:R-:W-:Y:S02]  /*4200*/  HFMA2 R0, -RZ, RZ, 0, 5.9604644775390625e-08 ;  /* 0x00000001ff007431 */ /* 0x004fe400000001ff */
[----:B------:R-:W-:Y:S03]  /*4210*/  IMAD.MOV.U32 R64, RZ, RZ, 0x1 ;  /* 0x00000001ff407424 */ /* 0x000fe600078e00ff */
[----:B------:R-:W-:Y:S05]  /*4220*/  PLOP3.LUT P0, PT, PT, PT, UP0, 0x80, 0x8 ;  /* 0x000000000008781c */ /* 0x000fea0003f0f008 */
[----:B------:R-:W2:Y:S01]  /*4230*/  @UP0 LDCU.64 UR10, c[0x0][0x888] ;  /* 0x00011100ff0a07ac */ /* 0x000ea20008000a00 */
[----:B------:R-:W-:Y:S07]  /*4240*/  @UP0 UIMAD UR8, UR36, UR4, URZ ;  /* 0x00000004240802a4 */ /* 0x000fee000f8e02ff */
[----:B------:R-:W-:Y:S01]  /*4250*/  @!P0 PRMT R64, R0, 0x7610, R64 ;  /* 0x0000761000408816 */ /* 0x000fe20000000040 */
[----:B--2---:R-:W-:Y:S03]  /*4260*/  @UP0 UIMAD.WIDE UR10, UR8, 0x4, UR10 ;  /* 0x00000004080a08a5 */ /* 0x004fe6000f8e020a */
[----:B------:R-:W2:Y:S03]  /*4270*/  @!UP0 LDCU UR8, c[0x0][0x880] ;  /* 0x00011000ff0887ac */ /* 0x000ea60008000800 */
[----:B------:R-:W-:Y:S01]  /*4280*/  IMAD.U32 R8, RZ, RZ, UR10 ;  /* 0x0000000aff087e24 */ /* 0x000fe2000f8e00ff */
[----:B------:R-:W-:Y:S05]  /*4290*/  MOV R9, UR11 ;  /* 0x0000000b00097c02 */ /* 0x000fea0008000f00 */
[----:B-----5:R3:W5:Y:S02]  /*42a0*/  @P0 LDG.E R35, desc[UR46][R8.64] ;  /* 0x0000002e08230981 */ /* 0x020764000c1e1900 */
[----:B--23--:R-:W-:Y:S07]  /*42b0*/  @!P0 IMAD.U32 R35, RZ, RZ, UR8 ;  /* 0x00000008ff238e24 */ /* 0x00cfee000f8e00ff */
.L_x_70:
[----:B-----5:R-:W-:Y:S01]  /*42c0*/  @!P2 FSETP.EQ.AND P0, PT, R35, RZ, PT ;  /* 0x000000ff2300a20b */ /* 0x020fe20003f02000 */
[----:B------:R-:W-:Y:S01]  /*42d0*/  @!UPT UIADD3 URZ, UPT, UPT, URZ, URZ, URZ ;  /* 0x000000fffffff290 */ /* 0x000fe2000fffe0ff */
[----:B------:R-:W-:Y:S11]  /*42e0*/  @!P2 BRA `(.L_x_71) ;  /* 0x000000000014a947 */ /* 0x000ff60003800000 */
[----:B------:R-:W-:Y:S02]  /*42f0*/  LOP3.LUT P2, RZ, R64, 0xff, RZ, 0xc0, !PT ;  /* 0x000000ff40ff7812 */ /* 0x000fe4000784c0ff */
[----:B------:R-:W-:Y:S04]  /*4300*/  PLOP3.LUT P0, PT, PT, PT, UP0, 0x80, 0x8 ;  /* 0x000000000008781c */ /* 0x000fe80003f0f008 */
[----:B------:R-:W-:Y:S07]  /*4310*/  PLOP3.LUT P0, PT, P0, PT, PT, 0x8, 0x80 ;  /* 0x000000000080781c */ /* 0x000fee000070e170 */
[----:B------:R-:W-:Y:S11]  /*4320*/  @P2 FSETP.EQ.AND P0, PT, R35, RZ, PT ;  /* 0x000000ff2300220b */ /* 0x000ff60003f02000 */
[----:B------:R-:W-:Y:S02]  /*4330*/  @!UPT UIADD3 URZ, UPT, UPT, URZ, URZ, URZ ;  /* 0x000000fffffff290 */ /* 0x000fe4000fffe0ff */
.L_x_71:
[----:B------:R-:W3:Y:S01]  /*4340*/  SYNCS.PHASECHK.TRANS64.TRYWAIT P2, [UR7+0x40], R32 ;  /* 0x00004020ff0075a7 */ /* 0x000ee20008041107 */
[----:B------:R-:W-:Y:S04]  /*4350*/  ELECT P4, URZ, PT ;  /* 0x0000000000ff782f */ /* 0x000fe80003880000 */
[----:B------:R-:W-:Y:S11]  /*4360*/  PLOP3.LUT P4, PT, P0, P4, PT, 0xf2, 0x2f ;  /* 0x00000000002f781c */ /* 0x000ff60000789e72 */
[----:B------:R-:W-:Y:S02]  /*4370*/  @!UPT UIADD3 URZ, UPT, UPT, URZ, URZ, URZ ;  /* 0x000000fffffff290 */ /* 0x000fe4000fffe0ff */
[----:B-1----:R-:W-:Y:S05]  /*4380*/  @!P4 IADD3 R8, P0, PT, R30, 0x580, RZ ;  /* 0x000005801e08c810 */ /* 0x002fea0007f1e0ff */
[----:B--2---:R-:W-:Y:S01]  /*4390*/  @!P4 IMAD.X R2, RZ, RZ, R31, P0 ;  /* 0x000000ffff02c224 */ /* 0x004fe200000e061f */
[----:B---3--:R-:W-:Y:S07]  /*43a0*/  @!P2 BRA `(.L_x_72) ;  /* 0x0000006000d4a947 */ /* 0x008fee0003800000 */
.L_x_191:
[----:B------:R-:W-:Y:S01]  /*43b0*/  @!P4 R2UR UR9, R8 ;  /* 0x000000000809c2ca */ /* 0x000fe200000e0000 */
[----:B------:R-:W-:Y:S01]  /*43c0*/  VOTEU.ALL UP1, P4 ;  /* 0x0000000000ff7886 */ /* 0x000fe20002020000 */
[----:B------:R-:W-:Y:S01]  /*43d0*/  @!P4 R2UR UR8, R2 ;  /* 0x000000000208c2ca */ /* 0x000fe200000e0000 */
[----:B-1----:R-:W-:Y:S01]  /*43e0*/  @!P4 IMAD.MOV.U32 R0, RZ, RZ, 0x2000 ;  /* 0x00002000ff00c424 */ /* 0x002fe200078e00ff */
[----:B------:R-:W-:Y:S01]  /*43f0*/  UMOV UR44, UR36 ;  /* 0x00000024002c7c82 */ /* 0x000fe20008000000 */
[----:B------:R-:W-:Y:S02]  /*4400*/  UPRMT UR21, UR37, 0x654, UR41 ;  /* 0x0000065425157896 */ /* 0x000fe40008000029 */
[----:B------:R-:W-:Y:S01]  /*4410*/  @!UP1 UIADD3 UR40, UPT, UPT, UR7, 0x400, URZ ;  /* 0x0000040007289890 */ /* 0x000fe2000fffe0ff */
[----:B------:R-:W-:Y:S05]  /*4420*/  VOTEU.ALL UP1, P4 ;  /* 0x0000000000ff7886 */ /* 0x000fea0002020000 */
[----:B------:R-:W-:Y:S01]  /*4430*/  IMAD.U32 R8, RZ, RZ, UR9 ;  /* 0x00000009ff087e24 */ /* 0x000fe2000f8e00ff */
[----:B------:R-:W-:Y:S01]  /*4440*/  UMOV UR9, 0x10000000 ;  /* 0x1000000000097882 */ /* 0x000fe20000000000 */
[----:B------:R-:W-:Y:S01]  /*4450*/  IMAD.U32 R9, RZ, RZ, UR8 ;  /* 0x00000008ff097e24 */ /* 0x000fe2000f8e00ff */
[----:B------:R-:W-:Y:S02]  /*4460*/  UMOV UR8, 0x0 ;  /* 0x0000000000087882 */ /* 0x000fe40000000000 */
[----:B------:R-:W-:Y:S02]  /*4470*/  @!P4 R2UR UR10, R8 ;  /* 0x00000000080ac2ca */ /* 0x000fe400000e0000 */
[----:B------:R-:W-:Y:S02]  /*4480*/  @!P4 R2UR UR11, R9 ;  /* 0x00000000090bc2ca */ /* 0x000fe400000e0000 */
[----:B------:R-:W-:Y:S05]  /*4490*/  @!P4 IADD3 R8, P0, PT, R30, 0x580, RZ ;  /* 0x000005801e08c810 */ /* 0x000fea0007f1e0ff */
[----:B------:R-:W-:Y:S06]  /*44a0*/  @!P4 IMAD.X R2, RZ, RZ, R31, P0 ;  /* 0x000000ffff02c224 */ /* 0x000fec00000e061f */
[----:B------:R1:W-:Y:S01]  /*44b0*/  @!UP1 UTMALDG.3D [UR40], [UR10], desc[UR8] ;  /* 0x000008280a0095b4 */ /* 0x0003e20008011000 */
[----:B------:R1:W-:Y:S01]  /*44c0*/  @!P4 SYNCS.ARRIVE.TRANS64.RED.A0TR RZ, [UR7+0x20], R0 ;  /* 0x00002000ffffc9a7 */ /* 0x0003e20008300407 */
[----:B------:R-:W-:Y:S01]  /*44d0*/  SYNCS.ARRIVE.TRANS64.RED.A1T0 RZ, [UR21], RZ ;  /* 0x000000ffffff79a7 */ /* 0x000fe20008100415 */
[----:B------:R-:W2:Y:S02]  /*44e0*/  SYNCS.PHASECHK.TRANS64.TRYWAIT P2, [UR7+0x48], R32 ;  /* 0x00004820ff0075a7 */ /* 0x000ea40008041107 */
[----:B-12---:R-:W-:Y:S05]  /*44f0*/  @!P2 BRA `(.L_x_73) ;  /* 0x000000600098a947 */ /* 0x006fea0003800000 */
.L_x_193:
[----:B------:R-:W-:Y:S01]  /*4500*/  @!P4 R2UR UR9, R8 ;  /* 0x000000000809c2ca */ /* 0x000fe200000e0000 */
[----:B------:R-:W-:Y:S01]  /*4510*/  VOTEU.ALL UP1, P4 ;  /* 0x0000000000ff7886 */ /* 0x000fe20002020000 */
[----:B------:R-:W-:Y:S01]  /*4520*/  @!P4 R2UR UR8, R2 ;  /* 0x000000000208c2ca */ /* 0x000fe200000e0000 */
[----:B-1----:R-:W-:Y:S01]  /*4530*/  @!P4 IMAD.MOV.U32 R0, RZ, RZ, 0x2000 ;  /* 0x00002000ff00c424 */ /* 0x002fe200078e00ff */
[----:B------:R-:W-:Y:S01]  /*4540*/  UMOV UR35, UR43 ;  /* 0x0000002b00237c82 */ /* 0x000fe20008000000 */
[----:B------:R-:W-:Y:S02]  /*4550*/  UPRMT UR15, UR37, 0x654, UR33 ;  /* 0x00000654250f7896 */ /* 0x000fe40008000021 */
[----:B------:R-:W-:Y:S02]  /*4560*/  @!UP1 UIADD3 UR34, UPT, UPT, UR42, 0x20, URZ ;  /* 0x000000202a229890 */ /* 0x000fe4000fffe0ff */
[----:B------:R-:W-:Y:S01]  /*4570*/  @!UP1 UIADD3 UR32, UPT, UPT, UR7, 0x2400, URZ ;  /* 0x0000240007209890 */ /* 0x000fe2000fffe0ff */
[----:B------:R-:W-:Y:S03]  /*4580*/  VOTEU.ALL UP1, P4 ;  /* 0x0000000000ff7886 */ /* 0x000fe60002020000 */
        /* <DEDUP_REMOVED lines=13> */
.L_x_195:
[----:B------:R-:W-:Y:S01]  /*4660*/  @!P4 R2UR UR9, R8 ;  /* 0x000000000809c2ca */ /* 0x000fe200000e0000 */
[----:B------:R-:W-:Y:S01]  /*4670*/  VOTEU.ALL UP1, P4 ;  /* 0x0000000000ff7886 */ /* 0x000fe20002020000 */
[----:B------:R-:W-:Y:S01]  /*4680*/  @!P4 R2UR UR8, R2 ;  /* 0x000000000208c2ca */ /* 0x000fe200000e0000 */
[----:B-1----:R-:W-:Y:S01]  /*4690*/  @!P4 IMAD.MOV.U32 R0, RZ, RZ, 0x2000 ;  /* 0x00002000ff00c424 */ /* 0x002fe200078e00ff */
[----:B------:R-:W-:Y:S01]  /*46a0*/  UMOV UR27, UR43 ;  /* 0x0000002b001b7c82 */ /* 0x000fe20008000000 */
[----:B------:R-:W-:Y:S01]  /*46b0*/  UMOV UR28, UR36 ;  /* 0x00000024001c7c82 */ /* 0x000fe20008000000 */
[----:B------:R-:W-:Y:S02]  /*46c0*/  @!UP1 UIADD3 UR26, UPT, UPT, UR42, 0x40, URZ ;  /* 0x000000402a1a9890 */ /* 0x000fe4000fffe0ff */
[----:B------:R-:W-:Y:S01]  /*46d0*/  @!UP1 UIADD3 UR24, UPT, UPT, UR7, 0x4400, URZ ;  /* 0x0000440007189890 */ /* 0x000fe2000fffe0ff */
[----:B------:R-:W-:Y:S01]  /*46e0*/  VOTEU.ALL UP1, P4 ;  /* 0x0000000000ff7886 */ /* 0x000fe20002020000 */
[----:B------:R-:W-:Y:S03]  /*46f0*/  UPRMT UR14, UR37, 0x654, UR25 ;  /* 0x00000654250e7896 */ /* 0x000fe60008000019 */
        /* <DEDUP_REMOVED lines=13> */
.L_x_197:
[----:B------:R-:W-:Y:S01]  /*47d0*/  @!P4 R2UR UR9, R8 ;  /* 0x000000000809c2ca */ /* 0x000fe200000e0000 */
[----:B------:R-:W-:Y:S01]  /*47e0*/  VOTEU.ALL UP1, P4 ;  /* 0x0000000000ff7886 */ /* 0x000fe20002020000 */
[----:B------:R-:W-:Y:S01]  /*47f0*/  @!P4 R2UR UR8, R2 ;  /* 0x000000000208c2ca */ /* 0x000fe200000e0000 */
[----:B-1----:R-:W-:Y:S01]  /*4800*/  @!P4 IMAD.MOV.U32 R0, RZ, RZ, 0x2000 ;  /* 0x00002000ff00c424 */ /* 0x002fe200078e00ff */
[----:B------:R-:W-:Y:S01]  /*4810*/  UMOV UR19, UR43 ;  /* 0x0000002b00137c82 */ /* 0x000fe20008000000 */
[----:B------:R-:W-:Y:S01]  /*4820*/  UMOV UR20, UR36 ;  /* 0x0000002400147c82 */ /* 0x000fe20008000000 */
[----:B------:R-:W-:Y:S01]  /*4830*/  @!UP1 UIADD3 UR18, UPT, UPT, UR42, 0x60, URZ ;  /* 0x000000602a129890 */ /* 0x000fe2000fffe0ff */
[----:B------:R-:W-:Y:S01]  /*4840*/  SHF.L.U32 R14, RZ, 0x1f, RZ ;  /* 0x0000001fff0e7819 */ /* 0x000fe200000006ff */
        /* <DEDUP_REMOVED lines=16> */
.L_x_199:
[----:B------:R-:W-:Y:S01]  /*4950*/  @!P4 R2UR UR9, R8 ;  /* 0x000000000809c2ca */ /* 0x000fe200000e0000 */
[----:B------:R-:W-:Y:S01]  /*4960*/  VOTEU.ALL UP1, P4 ;  /* 0x0000000000ff7886 */ /* 0x000fe20002020000 */
[----:B------:R-:W-:Y:S01]  /*4970*/  @!P4 R2UR UR8, R2 ;  /* 0x000000000208c2ca */ /* 0x000fe200000e0000 */
[----:B-1----:R-:W-:Y:S01]  /*4980*/  @!P4 IMAD.MOV.U32 R0, RZ, RZ, 0x2000 ;  /* 0x00002000ff00c424 */ /* 0x002fe200078e00ff */
[----:B------:R-:W-:Y:S01]  /*4990*/  UMOV UR18, 0x0 ;  /* 0x0000000000127882 */ /* 0x000fe20000000000 */
[----:B------:R-:W-:Y:S01]  /*49a0*/  UMOV UR19, 0x10000000 ;  /* 0x1000000000137882 */ /* 0x000fe20000000000 */
[----:B------:R-:W-:Y:S01]  /*49b0*/  @!UP1 UIADD3 UR10, UPT, UPT, UR42, 0x80, URZ ;  /* 0x000000802a0a9890 */ /* 0x000fe2000fffe0ff */
[----:B------:R-:W-:Y:S01]  /*49c0*/  UMOV UR11, UR43 ;  /* 0x0000002b000b7c82 */ /* 0x000fe20008000000 */
[----:B------:R-:W-:Y:S05]  /*49d0*/  UMOV UR12, UR36 ;  /* 0x00000024000c7c82 */ /* 0x000fea0008000000 */
[----:B------:R-:W-:Y:S01]  /*49e0*/  IMAD.U32 R8, RZ, RZ, UR9 ;  /* 0x00000009ff087e24 */ /* 0x000fe2000f8e00ff */
[----:B------:R-:W-:Y:S01]  /*49f0*/  UMOV UR9, UR41 ;  /* 0x0000002900097c82 */ /* 0x000fe20008000000 */
[----:B------:R-:W-:Y:S01]  /*4a00*/  IMAD.U32 R9, RZ, RZ, UR8 ;  /* 0x00000008ff097e24 */ /* 0x000fe2000f8e00ff */
[----:B------:R-:W-:Y:S02]  /*4a10*/  @!UP1 UIADD3 UR8, UPT, UPT, UR7, 0x400, URZ ;  /* 0x0000040007089890 */ /* 0x000fe4000fffe0ff */
[----:B------:R-:W-:Y:S01]  /*4a20*/  @!P4 R2UR UR22, R8 ;  /* 0x000000000816c2ca */ /* 0x000fe200000e0000 */
[----:B------:R-:W-:Y:S01]  /*4a30*/  VOTEU.ALL UP1, P4 ;  /* 0x0000000000ff7886 */ /* 0x000fe20002020000 */
        /* <DEDUP_REMOVED lines=8> */
.L_x_201:
        /* <DEDUP_REMOVED lines=23> */
.L_x_203:
[----:B------:R-:W2:Y:S01]  /*4c30*/  LDC.64 R12, c[0x0][0xb18] ;  /* 0x0002c600ff0c7b82 */ /* 0x000ea20000000a00 */
[----:B------:R-:W-:Y:S01]  /*4c40*/  @!P4 R2UR UR8, R2 ;  /* 0x000000000208c2ca */ /* 0x000fe200000e0000 */
[----:B------:R-:W-:Y:S01]  /*4c50*/  VOTEU.ALL UP1, P4 ;  /* 0x0000000000ff7886 */ /* 0x000fe20002020000 */
[----:B------:R-:W-:Y:S01]  /*4c60*/  @!P4 R2UR UR9, R8 ;  /* 0x000000000809c2ca */ /* 0x000fe200000e0000 */
[----:B-1----:R-:W-:Y:S01]  /*4c70*/  @!P4 IMAD.MOV.U32 R0, RZ, RZ, 0x2000 ;  /* 0x00002000ff00c424 */ /* 0x002fe200078e00ff */
[----:B------:R-:W-:Y:S03]  /*4c80*/  UMOV UR18, 0x0 ;  /* 0x0000000000127882 */ /* 0x000fe60000000000 */
[----:B------:R-:W1:Y:S01]  /*4c90*/  @!P1 LDC R2, c[0x0][0xb0c] ;  /* 0x0002c300ff029b82 */ /* 0x000e620000000800 */
[----:B------:R-:W-:Y:S01]  /*4ca0*/  @!UP1 UIADD3 UR10, UPT, UPT, UR42, 0xc0, URZ ;  /* 0x000000c02a0a9890 */ /* 0x000fe2000fffe0ff */
[----:B------:R-:W-:Y:S01]  /*4cb0*/  @P3 SHF.R.U32.HI R27, RZ, 0x10, R21 ;  /* 0x00000010ff1b3819 */ /* 0x000fe20000011615 */
[----:B------:R-:W-:Y:S01]  /*4cc0*/  UMOV UR19, 0x10000000 ;  /* 0x1000000000137882 */ /* 0x000fe20000000000 */
[----:B------:R-:W-:Y:S01]  /*4cd0*/  UMOV UR11, UR43 ;  /* 0x0000002b000b7c82 */ /* 0x000fe20008000000 */
[----:B------:R-:W-:Y:S01]  /*4ce0*/  UMOV UR12, UR36 ;  /* 0x00000024000c7c82 */ /* 0x000fe20008000000 */
[----:B------:R-:W-:Y:S02]  /*4cf0*/  VIADD R29, R29, 0x1 ;  /* 0x000000011d1d7836 */ /* 0x000fe40000000000 */
[----:B------:R-:W-:Y:S01]  /*4d00*/  IMAD.U32 R9, RZ, RZ, UR8 ;  /* 0x00000008ff097e24 */ /* 0x000fe2000f8e00ff */
[----:B------:R-:W-:Y:S01]  /*4d10*/  @!UP1 UIADD3 UR8, UPT, UPT, UR7, 0x4400, URZ ;  /* 0x0000440007089890 */ /* 0x000fe2000fffe0ff */
[----:B------:R-:W-:Y:S01]  /*4d20*/  IMAD.U32 R8, RZ, RZ, UR9 ;  /* 0x00000009ff087e24 */ /* 0x000fe2000f8e00ff */
[----:B------:R-:W-:Y:S01]  /*4d30*/  VOTEU.ALL UP1, P4 ;  /* 0x0000000000ff7886 */ /* 0x000fe20002020000 */
[----:B------:R-:W-:Y:S01]  /*4d40*/  UMOV UR9, UR25 ;  /* 0x0000001900097c82 */ /* 0x000fe20008000000 */
[----:B------:R-:W-:Y:S02]  /*4d50*/  @!P4 R2UR UR21, R9 ;  /* 0x000000000915c2ca */ /* 0x000fe400000e0000 */
[----:B------:R-:W-:Y:S02]  /*4d60*/  @!P4 R2UR UR20, R8 ;  /* 0x000000000814c2ca */ /* 0x000fe400000e0000 */
[----:B------:R-:W3:Y:S11]  /*4d70*/  LDC.64 R8, c[0x0][0xb10] ;  /* 0x0002c400ff087b82 */ /* 0x000ef60000000a00 */
[----:B------:R1:W-:Y:S01]  /*4d80*/  @!UP1 UTMALDG.3D [UR8], [UR20], desc[UR18] ;  /* 0x00001208140095b4 */ /* 0x0003e20008011000 */
[----:B------:R5:W-:Y:S01]  /*4d90*/  @!P4 SYNCS.ARRIVE.TRANS64.RED.A0TR RZ, [UR7+0x30], R0 ;  /* 0x00003000ffffc9a7 */ /* 0x000be20008300407 */
[C---:B---3--:R-:W-:Y:S01]  /*4da0*/  @!P1 IMAD.HI.U32 R8, R11.reuse, R8, RZ ;  /* 0x000000080b089227 */ /* 0x048fe200078e00ff */
[----:B--2---:R-:W-:Y:S02]  /*4db0*/  @!P1 ISETP.NE.AND P0, PT, R12, 0x1, PT ;  /* 0x000000010c00980c */ /* 0x004fe40003f05270 */
[----:B-1----:R-:W-:Y:S01]  /*4dc0*/  @!P1 ISETP.NE.AND P2, PT, R2, 0x1, PT ;  /* 0x000000010200980c */ /* 0x002fe20003f45270 */
[----:B------:R-:W-:Y:S01]  /*4dd0*/  SYNCS.ARRIVE.TRANS64.RED.A1T0 RZ, [UR14], RZ ;  /* 0x000000ffffff79a7 */ /* 0x000fe2000810040e */
[C---:B------:R-:W-:Y:S01]  /*4de0*/  @!P1 IMAD.HI.U32 R13, R10.reuse, R13, RZ ;  /* 0x0000000d0a0d9227 */ /* 0x040fe200078e00ff */
[----:B------:R-:W-:Y:S04]  /*4df0*/  @!P1 SHF.R.U32.HI R8, RZ, R9, R8 ;  /* 0x00000009ff089219 */ /* 0x000fe80000011608 */
[----:B------:R-:W-:Y:S01]  /*4e00*/  @!P1 SEL R8, R11, R8, !P2 ;  /* 0x000000080b089207 */ /* 0x000fe20005000000 */
[----:B------:R-:W1:Y:S01]  /*4e10*/  SYNCS.PHASECHK.TRANS64.TRYWAIT P5, [UR7+0x58], R14 ;  /* 0x0000580eff0075a7 */ /* 0x000e6200080a1107 */
[----:B-----5:R-:W2:Y:S02]  /*4e20*/  @!P1 LDC R0, c[0x0][0xb20] ;  /* 0x0002c800ff009b82 */ /* 0x020ea40000000800 */
[----:B--2---:R-:W-:Y:S04]  /*4e30*/  @!P1 SHF.R.U32.HI R0, RZ, R0, R13 ;  /* 0x00000000ff009219 */ /* 0x004fe8000001160d */
[----:B------:R-:W-:Y:S05]  /*4e40*/  @!P1 SEL R9, R10, R0, !P0 ;  /* 0x000000000a099207 */ /* 0x000fea0004000000 */
[----:B------:R-:W-:Y:S02]  /*4e50*/  @!P1 IMAD.IADD R0, R9, 0x1, -R8 ;  /* 0x0000000109009824 */ /* 0x000fe400078e0a08 */
[----:B------:R-:W-:Y:S02]  /*4e60*/  @!P1 IMAD.IADD R8, R8, 0x1, -R9 ;  /* 0x0000000108089824 */ /* 0x000fe400078e0a09 */
[----:B------:R-:W-:Y:S02]  /*4e70*/  @!P1 IMAD R11, R0, R2, R11 ;  /* 0x00000002000b9224 */ /* 0x000fe400078e020b */
[----:B------:R-:W-:Y:S01]  /*4e80*/  @!P1 IMAD R10, R8, R12, R10 ;  /* 0x0000000c080a9224 */ /* 0x000fe200078e020a */
[----:B-1----:R-:W-:Y:S06]  /*4e90*/  @!P5 BRA `(.L_x_79) ;  /* 0x0000005800c0d947 */ /* 0x002fec0003800000 */
.L_x_205:
[----:B------:R-:W-:Y:S01]  /*4ea0*/  @!P4 IADD3 R2, P0, PT, R30, 0x580, RZ ;  /* 0x000005801e02c810 */ /* 0x000fe20007f1e0ff */
[----:B------:R-:W-:Y:S01]  /*4eb0*/  VOTEU.ALL UP1, P4 ;  /* 0x0000000000ff7886 */ /* 0x000fe20002020000 */
[----:B------:R-:W-:Y:S01]  /*4ec0*/  UMOV UR18, 0x0 ;  /* 0x0000000000127882 */ /* 0x000fe20000000000 */
[----:B------:R-:W-:Y:S01]  /*4ed0*/  UMOV UR19, 0x10000000 ;  /* 0x1000000000137882 */ /* 0x000fe20000000000 */
[----:B------:R-:W-:Y:S01]  /*4ee0*/  @!P4 R2UR UR9, R2 ;  /* 0x000000000209c2ca */ /* 0x000fe200000e0000 */
[----:B-1----:R-:W-:Y:S01]  /*4ef0*/  @!P4 IMAD.X R0, RZ, RZ, R31, P0 ;  /* 0x000000ffff00c224 */ /* 0x002fe200000e061f */
[----:B------:R-:W-:Y:S01]  /*4f00*/  @!UP1 UIADD3 UR10, UPT, UPT, UR42, 0xe0, URZ ;  /* 0x000000e02a0a9890 */ /* 0x000fe2000fffe0ff */
[----:B------:R-:W-:Y:S01]  /*4f10*/  ISETP.NE.AND P0, PT, R29, 0x2, PT ;  /* 0x000000021d00780c */ /* 0x000fe20003f05270 */
[----:B------:R-:W-:Y:S01]  /*4f20*/  UMOV UR11, UR43 ;  /* 0x0000002b000b7c82 */ /* 0x000fe20008000000 */
[----:B------:R-:W-:Y:S01]  /*4f30*/  UMOV UR12, UR36 ;  /* 0x00000024000c7c82 */ /* 0x000fe20008000000 */
[----:B------:R-:W-:Y:S01]  /*4f40*/  @!P4 R2UR UR8, R0 ;  /* 0x000000000008c2ca */ /* 0x000fe200000e0000 */
[----:B------:R-:W-:Y:S01]  /*4f50*/  IMAD.IADD R14, R10, 0x1, R62 ;  /* 0x000000010a0e7824 */ /* 0x000fe200078e023e */
[----:B------:R-:W-:Y:S01]  /*4f60*/  @P3 R2UR UR36, R27 ;  /* 0x000000001b2432ca */ /* 0x000fe200000e0000 */
[----:B------:R-:W-:Y:S01]  /*4f70*/  IMAD.IADD R15, R11, 0x1, R63 ;  /* 0x000000010b0f7824 */ /* 0x000fe200078e023f */
[----:B------:R-:W-:Y:S02]  /*4f80*/  SEL R0, RZ, 0x1, P0 ;  /* 0x00000001ff007807 */ /* 0x000fe40000000000 */
[----:B------:R-:W-:Y:S01]  /*4f90*/  SEL R29, R29, RZ, P0 ;  /* 0x000000ff1d1d7207 */ /* 0x000fe20000000000 */
[----:B------:R-:W-:Y:S01]  /*4fa0*/  IMAD.U32 R8, RZ, RZ, UR9 ;  /* 0x00000009ff087e24 */ /* 0x000fe2000f8e00ff */
[----:B------:R-:W-:Y:S01]  /*4fb0*/  UMOV UR9, UR17 ;  /* 0x0000001100097c82 */ /* 0x000fe20008000000 */
[----:B------:R-:W-:Y:S03]  /*4fc0*/  LOP3.LUT R28, R28, R0, RZ, 0x3c, !PT ;  /* 0x000000001c1c7212 */ /* 0x000fe600078e3cff */
[----:B------:R-:W-:Y:S01]  /*4fd0*/  @!P4 R2UR UR14, R8 ;  /* 0x00000000080ec2ca */ /* 0x000fe200000e0000 */
[----:B------:R-:W-:Y:S01]  /*4fe0*/  IMAD.U32 R9, RZ, RZ, UR8 ;  /* 0x00000008ff097e24 */ /* 0x000fe2000f8e00ff */
[----:B------:R-:W-:Y:S01]  /*4ff0*/  @!UP1 UIADD3 UR8, UPT, UPT, UR7, 0x6400, URZ ;  /* 0x0000640007089890 */ /* 0x000fe2000fffe0ff */
[----:B------:R-:W-:Y:S03]  /*5000*/  VOTEU.ALL UP1, P4 ;  /* 0x0000000000ff7886 */ /* 0x000fe60002020000 */
[----:B------:R-:W-:Y:S11]  /*5010*/  @!P4 R2UR UR15, R9 ;  /* 0x00000000090fc2ca */ /* 0x000ff600000e0000 */
[----:B------:R-:W-:Y:S02]  /*5020*/  @!UPT UIADD3 URZ, UPT, UPT, URZ, URZ, URZ ;  /* 0x000000fffffff290 */ /* 0x000fe4000fffe0ff */
[----:B------:R2:W-:Y:S01]  /*5030*/  @!UP1 UTMALDG.3D [UR8], [UR14], desc[UR18] ;  /* 0x000012080e0095b4 */ /* 0x0005e20008011000 */
[----:B------:R2:W-:Y:S01]  /*5040*/  @!P4 SYNCS.ARRIVE.TRANS64.RED.A0TR RZ, [UR7+0x38], R25 ;  /* 0x00003819ffffc9a7 */ /* 0x0005e20008300407 */
[----:B------:R-:W-:Y:S01]  /*5050*/  UPLOP3.LUT UP1, UPT, UPT, UPT, UPT, 0x80, 0x8 ;  /* 0x000000000008789c */ /* 0x000fe20003f2f070 */
[----:B------:R-:W-:Y:S01]  /*5060*/  SYNCS.ARRIVE.TRANS64.RED.A1T0 RZ, [UR13], RZ ;  /* 0x000000ffffff79a7 */ /* 0x000fe2000810040d */
[----:B------:R-:W-:Y:S09]  /*5070*/  @P3 BRA `(.L_x_80) ;  /* 0xffffffec002c3947 */ /* 0x000ff2000383ffff */
[----:B------:R-:W1:Y:S02]  /*5080*/  SYNCS.PHASECHK.TRANS64.TRYWAIT P0, [UR7+0x40], R32 ;  /* 0x00004020ff0075a7 */ /* 0x000e640008001107 */
[----:B-1----:R-:W-:Y:S05]  /*5090*/  @!P0 BRA `(.L_x_81) ;  /* 0x0000005800588947 */ /* 0x002fea0003800000 */
.L_x_207:
[----:B------:R-:W3:Y:S02]  /*50a0*/  SYNCS.PHASECHK.TRANS64.TRYWAIT P0, [UR7+0x48], R32 ;  /* 0x00004820ff0075a7 */ /* 0x000ee40008001107 */
[----:B---3--:R-:W-:Y:S05]  /*50b0*/  @!P0 BRA `(.L_x_82) ;  /* 0x0000005800688947 */ /* 0x008fea0003800000 */
.L_x_209:
[----:B------:R-:W3:Y:S01]  /*50c0*/  SYNCS.PHASECHK.TRANS64.TRYWAIT P0, [UR7+0x50], R32 ;  /* 0x00005020ff0075a7 */ /* 0x000ee20008001107 */
[----:B-1----:R-:W-:Y:S01]  /*50d0*/  HFMA2 R0, -RZ, RZ, 0, 5.9604644775390625e-08 ;  /* 0x00000001ff007431 */ /* 0x002fe200000001ff */
[----:B---3--:R-:W-:Y:S06]  /*50e0*/  @!P0 BRA `(.L_x_83) ;  /* 0x0000005800748947 */ /* 0x008fec0003800000 */
.L_x_211:
[----:B-1----:R-:W-:Y:S02]  /*50f0*/  MOV R2, UR7 ;  /* 0x0000000700027c02 */ /* 0x002fe40008000f00 */
[----:B------:R-:W-:-:S07]  /*5100*/  SHF.L.U32 R0, R0, 0x1f, RZ ;  /* 0x0000001f00007819 */ /* 0x000fce00000006ff */
.L_x_84:
[----:B-1----:R1:W3:Y:S02]  /*5110*/  SYNCS.PHASECHK.TRANS64.TRYWAIT P0, [R2+URZ+0x58], R0 ;  /* 0x00005800020075a7 */ /* 0x0022e400080011ff */
[----:B---3--:R-:W-:Y:S05]  /*5120*/  @!P0 NANOSLEEP.SYNCS 0x989680 ;  /* 0x009896800000895d */ /* 0x008fea0003900000 */
[----:B------:R-:W3:Y:S02]  /*5130*/  @!P0 SYNCS.PHASECHK.TRANS64 P0, [R2+URZ+0x58], R0 ;  /* 0x00005800020085a7 */ /* 0x000ee400080010ff */
[----:B--23--:R-:W-:Y:S05]  /*5140*/  @P0 EXIT ;  /* 0x000000000000094d */ /* 0x00cfea0003800000 */
[----:B------:R-:W-:Y:S05]  /*5150*/  BRA `(.L_x_84) ;  /* 0xfffffffc00ec7947 */ /* 0x000fea000383ffff */
.L_x_65:
[----:B------:R-:W-:-:S06]  /*5160*/  UISETP.GE.AND UP1, UPT, UR8, 0x4, UPT ;  /* 0x000000040800788c */ /* 0x000fcc000bf26270 */
[----:B------:R-:W-:-:S13]  /*5170*/  PLOP3.LUT P0, PT, PT, PT, UP1, 0x80, 0x8 ;  /* 0x000000000008781c */ /* 0x000fda0003f0f018 */
[----:B------:R-:W-:Y:S05]  /*5180*/  @!P0 EXIT ;  /* 0x000000000000894d */ /* 0x000fea0003800000 */
[----:B------:R-:W-:Y:S01]  /*5190*/  BAR.SYNC.DEFER_BLOCKING 0x6, 0xa0 ;  /* 0x0182800000007b1d */ /* 0x000fe20000010000 */
[C---:B------:R-:W-:Y:S01]  /*51a0*/  IMAD.SHL.U32 R4, R76.reuse, 0x20, RZ ;  /* 0x000000204c047824 */ /* 0x040fe200078e00ff */
[C---:B------:R-:W-:Y:S01]  /*51b0*/  R2P PR, R76.reuse, 0x6 ;  /* 0x000000064c007804 */ /* 0x040fe20000000000 */
[C---:B------:R-:W-:Y:S01]  /*51c0*/  IMAD.SHL.U32 R68, R76.reuse, 0x4, RZ ;  /* 0x000000044c447824 */ /* 0x040fe200078e00ff */
[----:B------:R-:W-:Y:S01]  /*51d0*/  CS2R R72, SRZ ;  /* 0x0000000000487805 */ /* 0x000fe2000001ff00 */
[----:B------:R-:W-:Y:S01]  /*51e0*/  IMAD.U32 R32, R76, 0x10000, RZ ;  /* 0x000100004c207824 */ /* 0x000fe200078e00ff */
[----:B------:R-:W-:Y:S02]  /*51f0*/  UMOV UR48, 0x400 ;  /* 0x0000040000307882 */ /* 0x000fe40000000000 */
[----:B------:R-:W1:Y:S01]  /*5200*/  LDC R67, c[0x0][0x370] ;  /* 0x0000dc00ff437b82 */ /* 0x000e620000000800 */
[----:B------:R-:W-:Y:S01]  /*5210*/  ULEA UR48, UR37, UR48, 0x18 ;  /* 0x0000003025307291 */ /* 0x000fe2000f8ec0ff */
[----:B------:R-:W-:Y:S01]  /*5220*/  LOP3.LUT R3, R4, 0xe0, RZ, 0xc0, !PT ;  /* 0x000000e004037812 */ /* 0x000fe200078ec0ff */
[----:B------:R-:W-:Y:S01]  /*5230*/  IMAD.SHL.U32 R2, R76, 0x10, RZ ;  /* 0x000000104c027824 */ /* 0x000fe200078e00ff */
[----:B------:R-:W-:Y:S01]  /*5240*/  LOP3.LUT R4, R4, 0x100, RZ, 0xc0, !PT ;  /* 0x0000010004047812 */ /* 0x000fe200078ec0ff */
[----:B------:R-:W-:Y:S01]  /*5250*/  UIADD3 UR4, UPT, UPT, UR48, 0x400, URZ ;  /* 0x0000040030047890 */ /* 0x000fe2000fffe0ff */
[----:B------:R-:W-:Y:S01]  /*5260*/  LOP3.LUT R68, R3, 0x1c, R68, 0xf8, !PT ;  /* 0x0000001c03447812 */ /* 0x000fe200078ef844 */
[----:B------:R-:W-:Y:S01]  /*5270*/  IMAD.MOV.U32 R75, RZ, RZ, 0x10 ;  /* 0x00000010ff4b7424 */ /* 0x000fe200078e00ff */
[----:B------:R-:W2:Y:S01]  /*5280*/  LDC R28, c[0x0][0xb0c] ;  /* 0x0002c300ff1c7b82 */ /* 0x000ea20000000800 */
[----:B------:R-:W-:Y:S01]  /*5290*/  SHF.R.U32.HI R3, RZ, 0x2, R76 ;  /* 0x00000002ff037819 */ /* 0x000fe2000001164c */
[----:B------:R-:W-:Y:S01]  /*52a0*/  IMAD.MOV.U32 R74, RZ, RZ, 0x20 ;  /* 0x00000020ff4a7424 */ /* 0x000fe200078e00ff */
[----:B------:R-:W-:Y:S01]  /*52b0*/  LOP3.LUT R32, R32, 0x600000, RZ, 0xc0, !PT ;  /* 0x0060000020207812 */ /* 0x000fe200078ec0ff */
[----:B------:R-:W-:Y:S01]  /*52c0*/  IMAD.MOV.U32 R31, RZ, RZ, RZ ;  /* 0x000000ffff1f7224 */ /* 0x000fe200078e00ff */
[----:B------:R-:W-:Y:S01]  /*52d0*/  LOP3.LUT R2, R4, 0x600, R2, 0xf8, !PT ;  /* 0x0000060004027812 */ /* 0x000fe200078ef802 */
[----:B------:R-:W-:Y:S01]  /*52e0*/  IMAD.MOV.U32 R79, RZ, RZ, RZ ;  /* 0x000000ffff4f7224 */ /* 0x000fe200078e00ff */
[----:B------:R-:W-:Y:S01]  /*52f0*/  LOP3.LUT R68, R68, 0x4, R3, 0x78, !PT ;  /* 0x0000000444447812 */ /* 0x000fe200078e7803 */
[----:B------:R-:W4:Y:S01]  /*5300*/  LDC R65, c[0x0][0xb20] ;  /* 0x0002c800ff417b82 */ /* 0x000f220000000800 */
[----:B------:R-:W3:Y:S01]  /*5310*/  LDS R0, [UR48+0x120] ;  /* 0x00012030ff007984 */ /* 0x000ee20008000800 */
[----:B------:R-:W-:Y:S01]  /*5320*/  LOP3.LUT R76, R76, 0x60, RZ, 0xc0, !PT ;  /* 0x000000604c4c7812 */ /* 0x000fe200078ec0ff */
[----:B------:R-:W-:Y:S01]  /*5330*/  IMAD.U32 R70, RZ, RZ, UR4 ;  /* 0x00000004ff467e24 */ /* 0x000fe2000f8e00ff */
[----:B------:R-:W-:Y:S01]  /*5340*/  LOP3.LUT R68, R2, R68, RZ, 0xfc, !PT ;  /* 0x0000004402447212 */ /* 0x000fe200078efcff */
[----:B------:R-:W1:Y:S01]  /*5350*/  LDCU.64 UR52, c[0x0][0x348] ;  /* 0x00006900ff3477ac */ /* 0x000e620008000a00 */
[----:B------:R-:W-:-:S02]  /*5360*/  SEL R75, R75, 0xfffffff0, !P2 ;  /* 0xfffffff04b4b7807 */ /* 0x000fc40005000000 */
[----:B------:R-:W1:Y:S01]  /*5370*/  LDC R27, c[0x0][0xb30] ;  /* 0x0002cc00ff1b7b82 */ /* 0x000e620000000800 */
[----:B------:R-:W-:Y:S01]  /*5380*/  SEL R74, R74, 0xffffffe0, !P1 ;  /* 0xffffffe04a4a7807 */ /* 0x000fe20004800000 */
[----:B------:R-:W1:Y:S01]  /*5390*/  LDCU.64 UR38, c[0x0][0x888] ;  /* 0x00011100ff2677ac */ /* 0x000e620008000a00 */
[----:B------:R-:W1:Y:S05]  /*53a0*/  LDCU.64 UR44, c[0x0][0x890] ;  /* 0x00011200ff2c77ac */ /* 0x000e6a0008000a00 */
[----:B------:R-:W1:Y:S01]  /*53b0*/  LDC.64 R60, c[0x0][0xb10] ;  /* 0x0002c400ff3c7b82 */ /* 0x000e620000000a00 */
[----:B------:R-:W-:Y:S01]  /*53c0*/  UMOV UR49, URZ ;  /* 0x000000ff00317c82 */ /* 0x000fe20008000000 */
[----:B------:R-:W-:-:S06]  /*53d0*/  UMOV UR51, URZ ;  /* 0x000000ff00337c82 */ /* 0x000fcc0008000000 */
[----:B------:R-:W1:Y:S08]  /*53e0*/  LDC.64 R24, c[0x0][0xb18] ;  /* 0x0002c600ff187b82 */ /* 0x000e700000000a00 */
[----:B------:R-:W1:Y:S08]  /*53f0*/  LDC.64 R22, c[0x0][0xb28] ;  /* 0x0002ca00ff167b82 */ /* 0x000e700000000a00 */
[----:B------:R-:W1:Y:S01]  /*5400*/  LDC.64 R58, c[0x0][0x8b0] ;  /* 0x00022c00ff3a7b82 */ /* 0x000e620000000a00 */
[----:B---3--:R-:W-:-:S07]  /*5410*/  IMAD.IADD R32, R0, 0x1, R32 ;  /* 0x0000000100207824 */ /* 0x008fce00078e0220 */
[----:B------:R-:W3:Y:S08]  /*5420*/  LDC.64 R56, c[0x0][0x8a8] ;  /* 0x00022a00ff387b82 */ /* 0x000ef00000000a00 */
[----:B--2-4-:R-:W1:Y:S02]  /*5430*/  LDC R66, c[0x0][0x374] ;  /* 0x0000dd00ff427b82 */ /* 0x014e640000000800 */
.L_x_160:
[C---:B------:R-:W-:Y:S02]  /*5440*/  LEA R0, R79.reuse, UR48, 0x3 ;  /* 0x000000304f007c11 */ /* 0x040fe4000f8e18ff */
[----:B------:R-:W-:Y:S02]  /*5450*/  SHF.L.U32 R2, R72, 0x1f, RZ ;  /* 0x0000001f48027819 */ /* 0x000fe400000006ff */
[----:B------:R-:W-:Y:S02]  /*5460*/  LEA R16, R79, UR48, 0x4 ;  /* 0x000000304f107c11 */ /* 0x000fe4000f8e20ff */
[----:B------:R-:W2:Y:S02]  /*5470*/  SYNCS.PHASECHK.TRANS64.TRYWAIT P0, [R0+URZ+0x70], R2 ;  /* 0x00007002000075a7 */ /* 0x000ea400080011ff */
[----:B--2---:R-:W-:Y:S05]  /*5480*/  @!P0 BRA `(.L_x_85) ;  /* 0x0000005400a48947 */ /* 0x004fea0003800000 */
.L_x_212:
[----:B------:R-:W4:Y:S01]  /*5490*/  LDC.64 R10, c[0x0][0xb10] ;  /* 0x0002c400ff0a7b82 */ /* 0x000f220000000a00 */
[----:B------:R-:W3:Y:S01]  /*54a0*/  LDS.128 R16, [R16+0x100] ;  /* 0x0001000010107984 */ /* 0x000ee20000000c00 */
[----:B-1----:R-:W-:Y:S01]  /*54b0*/  ISETP.NE.AND P1, PT, R27, 0x1, PT ;  /* 0x000000011b00780c */ /* 0x002fe20003f25270 */
[----:B--2---:R-:W-:Y:S01]  /*54c0*/  VIADD R0, R0, 0x80 ;  /* 0x0000008000007836 */ /* 0x004fe20000000000 */
[----:B------:R-:W-:Y:S04]  /*54d0*/  ISETP.GE.AND P0, PT, R26, 0x1, PT ;  /* 0x000000011a00780c */ /* 0x000fe80003f06270 */
[----:B------:R-:W1:Y:S01]  /*54e0*/  LDC.64 R8, c[0x0][0xb18] ;  /* 0x0002c600ff087b82 */ /* 0x000e620000000a00 */
[----:B------:R-:W-:Y:S01]  /*54f0*/  PRMT R0, RZ, 0x654, R0 ;  /* 0x00000654ff007816 */ /* 0x000fe20000000000 */
[----:B------:R-:W-:Y:S01]  /*5500*/  @!PT LDS RZ, [RZ] ;  /* 0x00000000fffff984 */ /* 0x000fe20000000800 */
[----:B------:R-:W-:Y:S01]  /*5510*/  @!PT LDS RZ, [RZ] ;  /* 0x00000000fffff984 */ /* 0x000fe20000000800 */
[----:B------:R-:W-:Y:S01]  /*5520*/  @!PT LDS RZ, [RZ] ;  /* 0x00000000fffff984 */ /* 0x000fe20000000800 */
[----:B------:R-:W-:Y:S01]  /*5530*/  @!PT LDS RZ, [RZ] ;  /* 0x00000000fffff984 */ /* 0x000fe20000000800 */
[----:B------:R2:W-:Y:S06]  /*5540*/  MEMBAR.ALL.CTA ;  /* 0x0000000000007992 */ /* 0x0005ec0000008000 */
[----:B--2---:R-:W2:Y:S01]  /*5550*/  FENCE.VIEW.ASYNC.S ;  /* 0x00000000000073c6 */ /* 0x004ea20000000000 */
[----:B------:R-:W1:Y:S08]  /*5560*/  @!P1 LDC R12, c[0x0][0xb20] ;  /* 0x0002c800ff0c9b82 */ /* 0x000e700000000800 */
[----:B------:R-:W1:Y:S01]  /*5570*/  @!P1 LDC R7, c[0x0][0xb0c] ;  /* 0x0002c300ff079b82 */ /* 0x000e620000000800 */
[----:B--2---:R2:W-:Y:S01]  /*5580*/  SYNCS.ARRIVE.TRANS64.RED.A1T0 RZ, [R0+URZ], RZ ;  /* 0x000000ff00ff79a7 */ /* 0x0045e200081004ff */
[----:B---3--:R-:W-:Y:S04]  /*5590*/  LOP3.LUT P4, RZ, R18, 0x1, RZ, 0xc0, !PT ;  /* 0x0000000112ff7812 */ /* 0x008fe8000788c0ff */
[----:B------:R-:W-:Y:S09]  /*55a0*/  P2R R77, PR, RZ, 0x10 ;  /* 0x00000010ff4d7803 */ /* 0x000ff20000000000 */
[----:B------:R-:W-:Y:S02]  /*55b0*/  @P4 MOV R30, R16 ;  /* 0x00000010001e4202 */ /* 0x000fe40000000f00 */
[----:B------:R-:W-:Y:S01]  /*55c0*/  @P4 LOP3.LUT R29, R17, 0xffff, RZ, 0xc0, !PT ;  /* 0x0000ffff111d4812 */ /* 0x000fe200078ec0ff */
[----:B--2-4-:R-:W-:Y:S06]  /*55d0*/  @!P0 BRA `(.L_x_86) ;  /* 0x0000000000a48947 */ /* 0x014fec0003800000 */
[----:B------:R-:W-:Y:S01]  /*55e0*/  IMAD.HI.U32 R0, R66, R25, RZ ;  /* 0x0000001942007227 */ /* 0x000fe200078e00ff */
[----:B------:R-:W-:Y:S02]  /*55f0*/  ISETP.NE.AND P0, PT, R24, 0x1, PT ;  /* 0x000000011800780c */ /* 0x000fe40003f05270 */
[----:B------:R-:W-:Y:S01]  /*5600*/  ISETP.NE.AND P2, PT, R26, 0x1, PT ;  /* 0x000000011a00780c */ /* 0x000fe20003f45270 */
[----:B------:R-:W-:Y:S01]  /*5610*/  IMAD.HI.U32 R4, R67, R60, RZ ;  /* 0x0000003c43047227 */ /* 0x000fe200078e00ff */
[----:B------:R-:W-:Y:S02]  /*5620*/  SHF.R.U32.HI R0, RZ, R65, R0 ;  /* 0x00000041ff007219 */ /* 0x000fe40000011600 */
[----:B------:R-:W-:Y:S01]  /*5630*/  ISETP.NE.AND P3, PT, R28, 0x1, PT ;  /* 0x000000011c00780c */ /* 0x000fe20003f65270 */
[----:B------:R-:W-:Y:S01]  /*5640*/  IMAD.HI.U32 R6, R29, R25, RZ ;  /* 0x000000191d067227 */ /* 0x000fe200078e00ff */
[-C--:B------:R-:W-:Y:S02]  /*5650*/  SHF.R.U32.HI R4, RZ, R61.reuse, R4 ;  /* 0x0000003dff047219 */ /* 0x080fe40000011604 */
[----:B------:R-:W-:Y:S01]  /*5660*/  SEL R0, R66, R0, !P0 ;  /* 0x0000000042007207 */ /* 0x000fe20004000000 */
[----:B------:R-:W-:Y:S01]  /*5670*/  IMAD.HI.U32 R5, R30, R60, RZ ;  /* 0x0000003c1e057227 */ /* 0x000fe200078e00ff */
[----:B------:R-:W-:Y:S03]  /*5680*/  SEL R4, R67, R4, !P3 ;  /* 0x0000000443047207 */ /* 0x000fe60005800000 */
[-C--:B------:R-:W-:Y:S01]  /*5690*/  IMAD.HI.U32 R3, R0, R22.reuse, RZ ;  /* 0x0000001600037227 */ /* 0x080fe200078e00ff */
[----:B------:R-:W-:Y:S03]  /*56a0*/  SHF.R.U32.HI R5, RZ, R61, R5 ;  /* 0x0000003dff057219 */ /* 0x000fe60000011605 */
[----:B------:R-:W-:Y:S01]  /*56b0*/  IMAD.HI.U32 R2, R4, R22, RZ ;  /* 0x0000001604027227 */ /* 0x000fe200078e00ff */
[----:B------:R-:W-:Y:S02]  /*56c0*/  @P2 SHF.R.U32.HI R0, RZ, R23, R3 ;  /* 0x00000017ff002219 */ /* 0x000fe40000011603 */
[----:B------:R-:W-:Y:S02]  /*56d0*/  SHF.R.U32.HI R3, RZ, R65, R6 ;  /* 0x00000041ff037219 */ /* 0x000fe40000011606 */
[----:B------:R-:W-:Y:S01]  /*56e0*/  @P2 SHF.R.U32.HI R4, RZ, R23, R2 ;  /* 0x00000017ff042219 */ /* 0x000fe20000011602 */
[----:B------:R-:W-:Y:S01]  /*56f0*/  IMAD R0, R26, R0, RZ ;  /* 0x000000001a007224 */ /* 0x000fe200078e02ff */
[----:B------:R-:W-:Y:S02]  /*5700*/  SEL R3, R29, R3, !P0 ;  /* 0x000000031d037207 */ /* 0x000fe40004000000 */
[----:B------:R-:W-:Y:S01]  /*5710*/  SEL R2, R30, R5, !P3 ;  /* 0x000000051e027207 */ /* 0x000fe20005800000 */
[----:B------:R-:W-:Y:S01]  /*5720*/  IMAD R5, R26, R4, RZ ;  /* 0x000000041a057224 */ /* 0x000fe200078e02ff */
[C---:B------:R-:W-:Y:S01]  /*5730*/  ISETP.GE.AND P0, PT, R3.reuse, R0, PT ;  /* 0x000000000300720c */ /* 0x040fe20003f06270 */
[C---:B------:R-:W-:Y:S03]  /*5740*/  IMAD.HI.U32 R0, R3.reuse, R22, RZ ;  /* 0x0000001603007227 */ /* 0x040fe600078e00ff */
[C---:B------:R-:W-:Y:S02]  /*5750*/  ISETP.GE.OR P0, PT, R2.reuse, R5, P0 ;  /* 0x000000050200720c */ /* 0x040fe40000706670 */
[----:B------:R-:W-:Y:S04]  /*5760*/  SHF.R.U32.HI R0, RZ, R23, R0 ;  /* 0x00000017ff007219 */ /* 0x000fe80000011600 */
[C---:B------:R-:W-:Y:S05]  /*5770*/  SEL R6, R3.reuse, R0, !P2 ;  /* 0x0000000003067207 */ /* 0x040fea0005000000 */
        /* <DEDUP_REMOVED lines=14> */
[----:B------:R-:W-:Y:S07]  /*5860*/  IMAD R29, R3, R24, R29 ;  /* 0x00000018031d7224 */ /* 0x000fee00078e021d */
.L_x_86:
[----:B-1----:R-:W-:Y:S01]  /*5870*/  @!P1 ISETP.NE.AND P0, PT, R8, 0x1, PT ;  /* 0x000000010800980c */ /* 0x002fe20003f05270 */
[----:B------:R-:W-:Y:S01]  /*5880*/  @!P1 IMAD.HI.U32 R2, R29, R9, RZ ;  /* 0x000000091d029227 */ /* 0x000fe200078e00ff */
[----:B------:R-:W-:Y:S01]  /*5890*/  R2UR UR42, R15 ;  /* 0x000000000f2a72ca */ /* 0x000fe200000e0000 */
[----:B------:R-:W-:Y:S01]  /*58a0*/  BSSY.RECONVERGENT B6, `(.L_x_87) ;  /* 0x0000031000067945 */ /* 0x000fe20003800200 */
[----:B------:R-:W-:Y:S01]  /*58b0*/  R2UR UR41, R14 ;  /* 0x000000000e2972ca */ /* 0x000fe200000e0000 */
[----:B------:R-:W-:Y:S01]  /*58c0*/  @!P1 IMAD.HI.U32 R0, R30, R10, RZ ;  /* 0x0000000a1e009227 */ /* 0x000fe200078e00ff */
[----:B------:R-:W-:Y:S02]  /*58d0*/  @!P1 SHF.R.U32.HI R2, RZ, R12, R2 ;  /* 0x0000000cff029219 */ /* 0x000fe40000011602 */
[----:B------:R-:W-:Y:S01]  /*58e0*/  @!P1 ISETP.NE.AND P2, PT, R7, 0x1, PT ;  /* 0x000000010700980c */ /* 0x000fe20003f45270 */
[----:B------:R-:W-:Y:S01]  /*58f0*/  VIADD R79, R79, 0x1 ;  /* 0x000000014f4f7836 */ /* 0x000fe20000000000 */
[----:B------:R-:W-:Y:S02]  /*5900*/  @!P1 SEL R2, R29, R2, !P0 ;  /* 0x000000021d029207 */ /* 0x000fe40004000000 */
[----:B------:R-:W-:Y:S02]  /*5910*/  @!P1 SHF.R.U32.HI R0, RZ, R11, R0 ;  /* 0x0000000bff009219 */ /* 0x000fe40000011600 */
[----:B------:R-:W-:Y:S01]  /*5920*/  LOP3.LUT P0, RZ, R70, 0x3f0, RZ, 0xc0, !PT ;  /* 0x000003f046ff7812 */ /* 0x000fe2000780c0ff */
[----:B------:R-:W-:Y:S01]  /*5930*/  USHF.L.U32 UR42, UR42, 0x6, URZ ;  /* 0x000000062a2a7899 */ /* 0x000fe200080006ff */
[----:B------:R-:W-:Y:S01]  /*5940*/  @!P1 SEL R3, R30, R0, !P2 ;  /* 0x000000001e039207 */ /* 0x000fe20005000000 */
[----:B------:R-:W-:Y:S01]  /*5950*/  USHF.L.U32 UR41, UR41, 0x8, URZ ;  /* 0x0000000829297899 */ /* 0x000fe200080006ff */
[----:B------:R-:W-:Y:S03]  /*5960*/  @P4 SHF.R.U32.HI R71, RZ, 0x10, R17 ;  /* 0x00000010ff474819 */ /* 0x000fe60000011611 */
[----:B------:R-:W-:Y:S02]  /*5970*/  @!P1 IMAD.IADD R0, R2, 0x1, -R3 ;  /* 0x0000000102009824 */ /* 0x000fe400078e0a03 */
[----:B------:R-:W-:Y:S02]  /*5980*/  @!P1 IMAD.IADD R2, R3, 0x1, -R2 ;  /* 0x0000000103029824 */ /* 0x000fe400078e0a02 */
[----:B------:R-:W-:Y:S02]  /*5990*/  @!P1 IMAD R30, R0, R7, R30 ;  /* 0x00000007001e9224 */ /* 0x000fe400078e021e */
[----:B------:R-:W-:Y:S01]  /*59a0*/  @!P1 IMAD R29, R2, R8, R29 ;  /* 0x00000008021d9224 */ /* 0x000fe200078e021d */
[----:B------:R-:W-:Y:S06]  /*59b0*/  @!P0 BRA `(.L_x_88) ;  /* 0x00000000007c8947 */ /* 0x000fec0003800000 */
[----:B------:R-:W1:Y:S01]  /*59c0*/  LDCU.64 UR8, c[0x4][0x80] ;  /* 0x01001000ff0877ac */ /* 0x000e620008000a00 */
[----:B------:R-:W-:Y:S01]  /*59d0*/  MOV R2, 0x0 ;  /* 0x0000000000027802 */ /* 0x000fe20000000f00 */
[----:B------:R-:W-:Y:S02]  /*59e0*/  HFMA2 R12, -RZ, RZ, 0, 5.9604644775390625e-08 ;  /* 0x00000001ff0c7431 */ /* 0x000fe400000001ff */
[----:B------:R-:W-:Y:S01]  /*59f0*/  IMAD.MOV.U32 R8, RZ, RZ, 0x70 ;  /* 0x00000070ff087424 */ /* 0x000fe200078e00ff */
[----:B------:R2:W3:Y:S01]  /*5a00*/  LDC.64 R14, c[0x4][R2] ;  /* 0x01000000020e7b82 */ /* 0x0004e20000000a00 */
[----:B------:R-:W4:Y:S01]  /*5a10*/  LDCU.64 UR6, c[0x4][0x88] ;  /* 0x01001100ff0677ac */ /* 0x000f220008000a00 */
[----:B------:R-:W-:Y:S01]  /*5a20*/  IMAD.MOV.U32 R13, RZ, RZ, RZ ;  /* 0x000000ffff0d7224 */ /* 0x000fe200078e00ff */
[----:B------:R-:W2:Y:S01]  /*5a30*/  LDCU.64 UR4, c[0x4][0x8] ;  /* 0x01000100ff0477ac */ /* 0x000ea20008000a00 */
[----:B-1----:R-:W-:Y:S01]  /*5a40*/  MOV R5, UR9 ;  /* 0x0000000900057c02 */ /* 0x002fe20008000f00 */
[----:B------:R-:W-:Y:S01]  /*5a50*/  IMAD.U32 R4, RZ, RZ, UR8 ;  /* 0x00000008ff047e24 */ /* 0x000fe2000f8e00ff */
[----:B----4-:R-:W-:Y:S01]  /*5a60*/  MOV R7, UR7 ;  /* 0x0000000700077c02 */ /* 0x010fe20008000f00 */
[----:B------:R-:W-:Y:S01]  /*5a70*/  IMAD.U32 R6, RZ, RZ, UR6 ;  /* 0x00000006ff067e24 */ /* 0x000fe2000f8e00ff */
[----:B--2---:R-:W-:Y:S01]  /*5a80*/  MOV R11, UR5 ;  /* 0x00000005000b7c02 */ /* 0x004fe20008000f00 */
[----:B------:R-:W-:Y:S02]  /*5a90*/  IMAD.U32 R10, RZ, RZ, UR4 ;  /* 0x00000004ff0a7e24 */ /* 0x000fe4000f8e00ff */
[----:B------:R-:W-:Y:S07]  /*5aa0*/  LEPC R20, `(.L_x_89) ;  /* 0x000000001014794e */ /* 0x000fee0000000000 */
[----:B---3-5:R-:W-:Y:S05]  /*5ab0*/  CALL.ABS.NOINC R14 ;  /* 0x000000000e007343 */ /* 0x028fea0003c00000 */
.L_x_89:
[----:B------:R-:W1:Y:S01]  /*5ac0*/  LDCU.64 UR8, c[0x4][0x80] ;  /* 0x01001000ff0877ac */ /* 0x000e620008000a00 */
[----:B------:R-:W2:Y:S01]  /*5ad0*/  LDC.64 R2, c[0x4][R2] ;  /* 0x0100000002027b82 */ /* 0x000ea20000000a00 */
[----:B------:R-:W-:Y:S02]  /*5ae0*/  HFMA2 R12, -RZ, RZ, 0, 5.9604644775390625e-08 ;  /* 0x00000001ff0c7431 */ /* 0x000fe400000001ff */
[----:B------:R-:W-:Y:S02]  /*5af0*/  IMAD.MOV.U32 R8, RZ, RZ, 0x70 ;  /* 0x00000070ff087424 */ /* 0x000fe400078e00ff */
[----:B------:R-:W-:Y:S01]  /*5b00*/  IMAD.MOV.U32 R13, RZ, RZ, RZ ;  /* 0x000000ffff0d7224 */ /* 0x000fe200078e00ff */
[----:B------:R-:W3:Y:S01]  /*5b10*/  LDCU.64 UR6, c[0x4][0x88] ;  /* 0x01001100ff0677ac */ /* 0x000ee20008000a00 */
[----:B------:R-:W4:Y:S01]  /*5b20*/  LDCU.64 UR4, c[0x4][0x8] ;  /* 0x01000100ff0477ac */ /* 0x000f220008000a00 */
[----:B-1----:R-:W-:Y:S02]  /*5b30*/  MOV R4, UR8 ;  /* 0x0000000800047c02 */ /* 0x002fe40008000f00 */
[----:B------:R-:W-:Y:S02]  /*5b40*/  MOV R5, UR9 ;  /* 0x0000000900057c02 */ /* 0x000fe40008000f00 */
[----:B---3--:R-:W-:Y:S01]  /*5b50*/  MOV R7, UR7 ;  /* 0x0000000700077c02 */ /* 0x008fe20008000f00 */
[----:B------:R-:W-:Y:S01]  /*5b60*/  IMAD.U32 R6, RZ, RZ, UR6 ;  /* 0x00000006ff067e24 */ /* 0x000fe2000f8e00ff */
[----:B----4-:R-:W-:Y:S01]  /*5b70*/  MOV R11, UR5 ;  /* 0x00000005000b7c02 */ /* 0x010fe20008000f00 */
[----:B------:R-:W-:Y:S02]  /*5b80*/  IMAD.U32 R10, RZ, RZ, UR4 ;  /* 0x00000004ff0a7e24 */ /* 0x000fe4000f8e00ff */
[----:B------:R-:W-:Y:S07]  /*5b90*/  LEPC R20, `(.L_x_88) ;  /* 0x000000001014794e */ /* 0x000fee0000000000 */
[----:B--2---:R-:W-:Y:S05]  /*5ba0*/  CALL.ABS.NOINC R2 ;  /* 0x0000000002007343 */ /* 0x004fea0003c00000 */
.L_x_88:
[----:B------:R-:W-:Y:S05]  /*5bb0*/  BSYNC.RECONVERGENT B6 ;  /* 0x0000000000067941 */ /* 0x000fea0003800200 */
.L_x_87:
[----:B------:R-:W-:Y:S01]  /*5bc0*/  ISETP.NE.U32.AND P4, PT, R58, RZ, PT ;  /* 0x000000ff3a00720c */ /* 0x000fe20003f85070 */
[----:B------:R-:W-:Y:S01]  /*5bd0*/  UISETP.NE.AND UP2, UPT, UR50, URZ, UPT ;  /* 0x000000ff3200728c */ /* 0x000fe2000bf45270 */
[----:B------:R-:W-:Y:S01]  /*5be0*/  ISETP.NE.U32.AND P2, PT, RZ, UR38, PT ;  /* 0x00000026ff007c0c */ /* 0x000fe2000bf45070 */
[----:B------:R-:W-:Y:S01]  /*5bf0*/  UISETP.NE.U32.AND UP1, UPT, UR44, URZ, UPT ;  /* 0x000000ff2c00728c */ /* 0x000fe2000bf25070 */
[----:B------:R-:W-:Y:S01]  /*5c00*/  ISETP.NE.AND.EX P4, PT, R59, RZ, PT, P4 ;  /* 0x000000ff3b00720c */ /* 0x000fe20003f85340 */
[----:B------:R-:W-:Y:S01]  /*5c10*/  UPLOP3.LUT UP0, UPT, UPT, UPT, UPT, 0x40, 0x4 ;  /* 0x000000000004789c */ /* 0x000fe20003f0e870 */
[----:B------:R-:W-:Y:S01]  /*5c20*/  ISETP.NE.AND.EX P2, PT, RZ, UR39, PT, P2 ;  /* 0x00000027ff007c0c */ /* 0x000fe2000bf45320 */
[----:B------:R-:W-:Y:S01]  /*5c30*/  UISETP.NE.AND.EX UP1, UPT, UR45, URZ, UPT, UP1 ;  /* 0x000000ff2d00728c */ /* 0x000fe2000bf25310 */
[----:B------:R-:W-:Y:S04]  /*5c40*/  PLOP3.LUT P1, PT, PT, PT, UP2, 0x80, 0x8 ;  /* 0x000000000008781c */ /* 0x000fe80003f2f028 */
[----:B------:R-:W-:Y:S06]  /*5c50*/  @UP2 UPLOP3.LUT UP0, UPT, UPT, UPT, UP1, 0x80, 0x8 ;  /* 0x000000000008289c */ /* 0x000fec0003f0f010 */
[----:B------:R-:W-:Y:S01]  /*5c60*/  PLOP3.LUT P0, PT, PT, PT, UP0, 0x80, 0x8 ;  /* 0x000000000008781c */ /* 0x000fe20003f0f008 */
[----:B------:R-:W-:Y:S01]  /*5c70*/  @!UPT UIADD3 URZ, UPT, UPT, URZ, URZ, URZ ;  /* 0x000000fffffff290 */ /* 0x000fe2000fffe0ff */
[----:B------:R-:W-:Y:S11]  /*5c80*/  BRA.U !UP1, `(.L_x_90) ;  /* 0x0000000109387547 */ /* 0x000ff6000b800000 */
[----:B------:R-:W-:Y:S01]  /*5c90*/  UISETP.NE.U32.AND UP0, UPT, UR38, URZ, UPT ;  /* 0x000000ff2600728c */ /* 0x000fe2000bf05070 */
[----:B------:R-:W-:Y:S02]  /*5ca0*/  HFMA2 R0, -RZ, RZ, 0, 5.9604644775390625e-08 ;  /* 0x00000001ff007431 */ /* 0x000fe400000001ff */
[----:B------:R-:W-:Y:S01]  /*5cb0*/  IMAD.MOV.U32 R64, RZ, RZ, 0x1 ;  /* 0x00000001ff407424 */ /* 0x000fe200078e00ff */
[----:B------:R-:W-:Y:S06]  /*5cc0*/  UISETP.NE.AND.EX UP0, UPT, UR39, URZ, UPT, UP0 ;  /* 0x000000ff2700728c */ /* 0x000fec000bf05300 */
[----:B------:R-:W-:Y:S05]  /*5cd0*/  PLOP3.LUT P3, PT, PT, PT, UP0, 0x80, 0x8 ;  /* 0x000000000008781c */ /* 0x000fea0003f6f008 */
[----:B------:R-:W1:Y:S01]  /*5ce0*/  @UP0 LDCU.64 UR6, c[0x0][0x888] ;  /* 0x00011100ff0607ac */ /* 0x000e620008000a00 */
[----:B------:R-:W-:Y:S07]  /*5cf0*/  @UP0 UIMAD UR4, UR36, UR44, URZ ;  /* 0x0000002c240402a4 */ /* 0x000fee000f8e02ff */
[----:B------:R-:W-:Y:S01]  /*5d00*/  @!P3 PRMT R64, R0, 0x7610, R64 ;  /* 0x000076100040b816 */ /* 0x000fe20000000040 */
[----:B-1----:R-:W-:Y:S03]  /*5d10*/  @UP0 UIMAD.WIDE UR6, UR4, 0x4, UR6 ;  /* 0x00000004040608a5 */ /* 0x002fe6000f8e0206 */
[----:B------:R-:W1:Y:S03]  /*5d20*/  @!UP0 LDCU UR4, c[0x0][0x880] ;  /* 0x00011000ff0487ac */ /* 0x000e660008000800 */
[----:B------:R-:W-:Y:S01]  /*5d30*/  IMAD.U32 R2, RZ, RZ, UR6 ;  /* 0x00000006ff027e24 */ /* 0x000fe2000f8e00ff */
[----:B------:R-:W-:Y:S05]  /*5d40*/  MOV R3, UR7 ;  /* 0x0000000700037c02 */ /* 0x000fea0008000f00 */
[----:B-----5:R2:W5:Y:S02]  /*5d50*/  @P3 LDG.E R35, desc[UR46][R2.64] ;  /* 0x0000002e02233981 */ /* 0x020564000c1e1900 */
[----:B-12---:R-:W-:Y:S02]  /*5d60*/  @!P3 IMAD.U32 R35, RZ, RZ, UR4 ;  /* 0x00000004ff23be24 */ /* 0x006fe4000f8e00ff */
.L_x_90:
[----:B------:R-:W-:Y:S05]  /*5d70*/  @!P4 BRA `(.L_x_91) ;  /* 0x000000000020c947 */ /* 0x000fea0003800000 */
[----:B------:R-:W-:Y:S04]  /*5d80*/  ISETP.NE.U32.AND P3, PT, R56, RZ, PT ;  /* 0x000000ff3800720c */ /* 0x000fe80003f65070 */
[----:B------:R-:W-:Y:S11]  /*5d90*/  ISETP.NE.AND.EX P3, PT, R57, RZ, PT, P3 ;  /* 0x000000ff3900720c */ /* 0x000ff60003f65330 */
[----:B------:R-:W-:Y:S02]  /*5da0*/  @!UPT UIADD3 URZ, UPT, UPT, URZ, URZ, URZ ;  /* 0x000000fffffff290 */ /* 0x000fe4000fffe0ff */
[----:B------:R-:W1:Y:S01]  /*5db0*/  @P3 LDC.64 R2, c[0x0][0x8a8] ;  /* 0x00022a00ff023b82 */ /* 0x000e620000000a00 */
[----:B------:R-:W-:Y:S04]  /*5dc0*/  @P3 IMAD R0, R58, UR36, RZ ;  /* 0x000000243a003c24 */ /* 0x000fe8000f8e02ff */
[----:B-1----:R-:W-:Y:S05]  /*5dd0*/  @P3 IMAD.WIDE R2, R0, 0x4, R2 ;  /* 0x0000000400023825 */ /* 0x002fea00078e0202 */
[----:B-----5:R1:W5:Y:S02]  /*5de0*/  @P3 LDG.E R33, desc[UR46][R2.64] ;  /* 0x0000002e02213981 */ /* 0x020364000c1e1900 */
[----:B-1----:R-:W2:Y:S02]  /*5df0*/  @!P3 LDC R33, c[0x0][0x8a0] ;  /* 0x00022800ff21bb82 */ /* 0x002ea40000000800 */
.L_x_91:
[----:B-----5:R-:W-:Y:S01]  /*5e00*/  FSETP.NEU.AND P3, PT, R35, RZ, PT ;  /* 0x000000ff2300720b */ /* 0x020fe20003f6d000 */
[----:B------:R-:W-:Y:S01]  /*5e10*/  IMAD.SHL.U32 R88, R68, 0x4, RZ ;  /* 0x0000000444587824 */ /* 0x000fe200078e00ff */
[----:B------:R-:W-:Y:S01]  /*5e20*/  SEL R4, RZ, 0xffffffff, P2 ;  /* 0xffffffffff047807 */ /* 0x000fe20001000000 */
[----:B------:R-:W-:Y:S01]  /*5e30*/  BSSY B1, `(.L_x_92) ;  /* 0x0000042000017945 */ /* 0x000fe20003800000 */
[----:B------:R-:W-:Y:S01]  /*5e40*/  @P1 LOP3.LUT P2, RZ, R64, 0xff, RZ, 0xc0, !PT ;  /* 0x000000ff40ff1812 */ /* 0x000fe2000784c0ff */
[----:B------:R-:W-:Y:S01]  /*5e50*/  VIADD R83, R88, UR48 ;  /* 0x0000003058537c36 */ /* 0x000fe20008000000 */
[----:B------:R-:W-:Y:S01]  /*5e60*/  @P1 SEL R0, RZ, 0xffffffff, P3 ;  /* 0xffffffffff001807 */ /* 0x000fe20001800000 */
[----:B------:R-:W-:Y:S01]  /*5e70*/  IMAD.MOV.U32 R89, RZ, RZ, 0x1 ;  /* 0x00000001ff597424 */ /* 0x000fe200078e00ff */
[----:B------:R-:W-:Y:S01]  /*5e80*/  LEA R85, R31, UR48, 0x3 ;  /* 0x000000301f557c11 */ /* 0x000fe2000f8e18ff */
[----:B------:R-:W-:Y:S01]  /*5e90*/  IMAD.MOV.U32 R87, RZ, RZ, RZ ;  /* 0x000000ffff577224 */ /* 0x000fe200078e00ff */
[----:B------:R-:W-:Y:S02]  /*5ea0*/  @P0 SEL R0, R4, R0, !P2 ;  /* 0x0000000004000207 */ /* 0x000fe40005000000 */
[----:B------:R-:W-:Y:S02]  /*5eb0*/  CS2R R54, SRZ ;  /* 0x0000000000367805 */ /* 0x000fe4000001ff00 */
[----:B------:R-:W-:Y:S02]  /*5ec0*/  SHF.L.U32 R2, R73, 0x1f, RZ ;  /* 0x0000001f49027819 */ /* 0x000fe400000006ff */
[----:B------:R-:W-:Y:S02]  /*5ed0*/  CS2R R52, SRZ ;  /* 0x0000000000347805 */ /* 0x000fe4000001ff00 */
[----:B------:R-:W-:Y:S02]  /*5ee0*/  @P1 LOP3.LUT R0, R0, 0x1, RZ, 0xc0, !PT ;  /* 0x0000000100001812 */ /* 0x000fe400078ec0ff */
[----:B------:R-:W-:Y:S02]  /*5ef0*/  CS2R R50, SRZ ;  /* 0x0000000000327805 */ /* 0x000fe4000001ff00 */
[----:B------:R-:W-:Y:S02]  /*5f00*/  PLOP3.LUT P2, PT, PT, PT, UP1, 0x80, 0x8 ;  /* 0x000000000008781c */ /* 0x000fe40003f4f018 */
[----:B------:R-:W-:Y:S02]  /*5f10*/  CS2R R48, SRZ ;  /* 0x0000000000307805 */ /* 0x000fe4000001ff00 */
[----:B------:R-:W-:Y:S02]  /*5f20*/  ISETP.NE.U32.OR P6, PT, R0, 0x1, !P1 ;  /* 0x000000010000780c */ /* 0x000fe40004fc5470 */
[----:B------:R-:W-:Y:S02]  /*5f30*/  CS2R R46, SRZ ;  /* 0x00000000002e7805 */ /* 0x000fe4000001ff00 */
[----:B------:R-:W-:Y:S02]  /*5f40*/  LEA.HI R34, R31, R31, RZ, 0x1 ;  /* 0x0000001f1f227211 */ /* 0x000fe400078f08ff */
[----:B------:R-:W-:Y:S02]  /*5f50*/  CS2R R44, SRZ ;  /* 0x00000000002c7805 */ /* 0x000fe4000001ff00 */
[----:B------:R-:W-:Y:S02]  /*5f60*/  LOP3.LUT P4, R78, R64, 0xff, RZ, 0xc0, !PT ;  /* 0x000000ff404e7812 */ /* 0x000fe4000788c0ff */
[----:B------:R-:W-:Y:S02]  /*5f70*/  CS2R R42, SRZ ;  /* 0x00000000002a7805 */ /* 0x000fe4000001ff00 */
[----:B------:R-:W-:Y:S02]  /*5f80*/  SEL R3, RZ, 0xffffffff, P3 ;  /* 0xffffffffff037807 */ /* 0x000fe40001800000 */
[----:B------:R-:W-:Y:S02]  /*5f90*/  CS2R R40, SRZ ;  /* 0x0000000000287805 */ /* 0x000fe4000001ff00 */
[----:B------:R-:W-:Y:S01]  /*5fa0*/  P2R R80, PR, RZ, 0x40 ;  /* 0x00000040ff507803 */ /* 0x000fe20000000000 */
[----:B------:R-:W-:Y:S01]  /*5fb0*/  VIADD R82, R83, 0x400 ;  /* 0x0000040053527836 */ /* 0x000fe20000000000 */
[----:B------:R-:W-:Y:S01]  /*5fc0*/  @P2 SEL R3, R4, R3, !P4 ;  /* 0x0000000304032207 */ /* 0x000fe20006000000 */
[----:B------:R-:W-:Y:S01]  /*5fd0*/  IMAD.IADD R81, R74, 0x1, R83 ;  /* 0x000000014a517824 */ /* 0x000fe200078e0253 */
[----:B------:R-:W-:Y:S02]  /*5fe0*/  @P6 SHF.L.U32 R0, RZ, 0x1f, RZ ;  /* 0x0000001fff006819 */ /* 0x000fe400000006ff */
[----:B------:R-:W-:Y:S02]  /*5ff0*/  LOP3.LUT R3, R3, 0x1, RZ, 0xc0, !PT ;  /* 0x0000000103037812 */ /* 0x000fe400078ec0ff */
[----:B------:R1:W3:Y:S02]  /*6000*/  @P6 SYNCS.PHASECHK.TRANS64.TRYWAIT P1, [UR48+0x20], R0 ;  /* 0x00002000ff0065a7 */ /* 0x0002e40008021130 */
[----:B------:R-:W-:Y:S04]  /*6010*/  ISETP.NE.U32.AND P5, PT, R3, 0x1, PT ;  /* 0x000000010300780c */ /* 0x000fe80003fa5070 */
[----:B------:R-:W-:Y:S01]  /*6020*/  P2R R90, PR, RZ, 0x20 ;  /* 0x00000020ff5a7803 */ /* 0x000fe20000000000 */
[----:B------:R4:W2:Y:S01]  /*6030*/  SYNCS.PHASECHK.TRANS64.TRYWAIT P0, [R85+URZ+0x90], R2 ;  /* 0x00009002550075a7 */ /* 0x0008a200080011ff */
[C---:B-1----:R-:W-:Y:S01]  /*6040*/  IMAD.SHL.U32 R0, R34.reuse, 0x80, RZ ;  /* 0x0000008022007824 */ /* 0x042fe200078e00ff */
[----:B------:R-:W-:Y:S04]  /*6050*/  LOP3.LUT R34, R34, 0xffe, RZ, 0xc0, !PT ;  /* 0x00000ffe22227812 */ /* 0x000fe800078ec0ff */
[----:B------:R-:W-:Y:S01]  /*6060*/  LOP3.LUT R0, R0, 0xffffff00, RZ, 0xc0, !PT ;  /* 0xffffff0000007812 */ /* 0x000fe200078ec0ff */
[----:B------:R-:W-:Y:S04]  /*6070*/  IMAD.IADD R34, R31, 0x1, -R34 ;  /* 0x000000011f227824 */ /* 0x000fe800078e0a22 */
[----:B------:R-:W-:Y:S04]  /*6080*/  IMAD.IADD R0, R32, 0x1, R0 ;  /* 0x0000000120007824 */ /* 0x000fe800078e0200 */
[----:B------:R-:W-:Y:S01]  /*6090*/  IMAD R34, R34, 0x100000, R0 ;  /* 0x0010000022227824 */ /* 0x000fe200078e0200 */
[----:B---3--:R-:W-:Y:S01]  /*60a0*/  @P6 SEL R89, RZ, 0x1, !P1 ;  /* 0x00000001ff596807 */ /* 0x008fe20004800000 */
[----:B----4-:R-:W-:Y:S06]  /*60b0*/  @!P6 BRA `(.L_x_93) ;  /* 0x000000000064e947 */ /* 0x010fec0003800000 */
[----:B------:R-:W-:Y:S01]  /*60c0*/  @P5 IMAD R5, R75, 0x4, R82 ;  /* 0x000000044b055824 */ /* 0x000fe200078e0252 */
[----:B------:R-:W-:Y:S01]  /*60d0*/  ISETP.NE.AND P1, PT, R89, RZ, PT ;  /* 0x000000ff5900720c */ /* 0x000fe20003f25270 */
[----:B------:R-:W-:Y:S01]  /*60e0*/  IMAD.MOV.U32 R54, RZ, RZ, RZ ;  /* 0x000000ffff367224 */ /* 0x000fe200078e00ff */
[----:B------:R-:W-:Y:S01]  /*60f0*/  BSSY B0, `(.L_x_94) ;  /* 0x000000d000007945 */ /* 0x000fe20003800000 */
[----:B------:R-:W-:Y:S01]  /*6100*/  @P5 IMAD.IADD R4, R74, 0x1, R5 ;  /* 0x000000014a045824 */ /* 0x000fe200078e0205 */
[----:B------:R-:W-:Y:S02]  /*6110*/  CS2R R50, SRZ ;  /* 0x0000000000327805 */ /* 0x000fe4000001ff00 */
[----:B------:R-:W-:Y:S02]  /*6120*/  CS2R R48, SRZ ;  /* 0x0000000000307805 */ /* 0x000fe4000001ff00 */
[----:B------:R-:W-:Y:S02]  /*6130*/  CS2R R52, SRZ ;  /* 0x0000000000347805 */ /* 0x000fe4000001ff00 */
[----:B------:R-:W-:Y:S02]  /*6140*/  CS2R R42, SRZ ;  /* 0x00000000002a7805 */ /* 0x000fe4000001ff00 */
[----:B------:R-:W-:Y:S02]  /*6150*/  CS2R R40, SRZ ;  /* 0x0000000000287805 */ /* 0x000fe4000001ff00 */
[----:B------:R-:W-:Y:S02]  /*6160*/  CS2R R46, SRZ ;  /* 0x00000000002e7805 */ /* 0x000fe4000001ff00 */
[----:B------:R-:W-:Y:S01]  /*6170*/  CS2R R44, SRZ ;  /* 0x00000000002c7805 */ /* 0x000fe2000001ff00 */
[----:B------:R-:W-:Y:S06]  /*6180*/  @P1 BRA `(.L_x_95) ;  /* 0x00000000000c1947 */ /* 0x000fec0003800000 */
[----:B------:R-:W-:Y:S04]  /*6190*/  SHF.L.U32 R3, RZ, 0x1f, RZ ;  /* 0x0000001fff037819 */ /* 0x000fe800000006ff */
[----:B------:R-:W1:Y:S02]  /*61a0*/  SYNCS.PHASECHK.TRANS64.TRYWAIT P1, [UR48+0x20], R3 ;  /* 0x00002003ff0075a7 */ /* 0x000e640008021130 */
[----:B-1----:R-:W-:Y:S05]  /*61b0*/  @!P1 BRA `(.L_x_96) ;  /* 0x00000048006c9947 */ /* 0x002fea0003800000 */
.L_x_95:
[----:B------:R-:W-:Y:S05]  /*61c0*/  BSYNC B0 ;  /* 0x0000000000007941 */ /* 0x000fea0003800000 */
.L_x_94:
[----:B------:R-:W-:Y:S01]  /*61d0*/  ISETP.NE.AND P1, PT, R90, RZ, PT ;  /* 0x000000ff5a00720c */ /* 0x000fe20003f25270 */
[----:B------:R-:W-:Y:S11]  /*61e0*/  HFMA2 R87, -RZ, RZ, 0, 5.9604644775390625e-08 ;  /* 0x00000001ff577431 */ /* 0x000ff600000001ff */
[----:B------:R-:W-:Y:S01]  /*61f0*/  @!UPT UIADD3 URZ, UPT, UPT, URZ, URZ, URZ ;  /* 0x000000fffffff290 */ /* 0x000fe2000fffe0ff */
[----:B------:R-:W-:Y:S05]  /*6200*/  @P1 WARPSYNC.ALL ;  /* 0x0000000000001948 */ /* 0x000fea0003800000 */
[----:B------:R3:W4:Y:S04]  /*6210*/  @P1 LDSM.16.M88.4 R48, [R5] ;  /* 0x000000000530183b */ /* 0x0007280000000200 */
[----:B------:R3:W1:Y:S04]  /*6220*/  @P1 LDSM.16.M88.4 R52, [R4] ;  /* 0x000000000434183b */ /* 0x0006680000000200 */
[----:B------:R3:W1:Y:S04]  /*6230*/  @P1 LDSM.16.M88.4 R40, [R88+UR48+0x400] ;  /* 0x000400305828183b */ /* 0x0006680008000200 */
[----:B------:R3:W1:Y:S02]  /*6240*/  @P1 LDSM.16.M88.4 R44, [R81+0x400] ;  /* 0x00040000512c183b */ /* 0x0006640000000200 */
.L_x_93:
[----:B------:R-:W-:Y:S05]  /*6250*/  BSYNC B1 ;  /* 0x0000000000017941 */ /* 0x000fea0003800000 */
.L_x_92:
[----:B-1----:R-:W-:Y:S04]  /*6260*/  SHF.R.U32.HI R0, RZ, 0x15, R34 ;  /* 0x00000015ff007819 */ /* 0x002fe80000011622 */
[----:B------:R-:W-:Y:S01]  /*6270*/  LOP3.LUT P1, RZ, R0, 0x3, R69, 0x48, !PT ;  /* 0x0000000300ff7812 */ /* 0x000fe20007824845 */
[----:B------:R-:W-:Y:S01]  /*6280*/  @!UPT UIADD3 URZ, UPT, UPT, URZ, URZ, URZ ;  /* 0x000000fffffff290 */ /* 0x000fe2000fffe0ff */
[----:B--2---:R-:W-:Y:S11]  /*6290*/  @P0 BRA `(.L_x_97) ;  /* 0x0000000000080947 */ /* 0x004ff60003800000 */
[----:B------:R-:W1:Y:S02]  /*62a0*/  SYNCS.PHASECHK.TRANS64.TRYWAIT P0, [R85+URZ+0x90], R2 ;  /* 0x00009002550075a7 */ /* 0x000e6400080011ff */
[----:B-1----:R-:W-:Y:S05]  /*62b0*/  @!P0 BRA `(.L_x_98) ;  /* 0x0000004800448947 */ /* 0x002fea0003800000 */
.L_x_97:
[----:B------:R-:W-:Y:S05]  /*62c0*/  @!P1 BRA `(.L_x_99) ;  /* 0x0000000000409947 */ /* 0x000fea0003800000 */
[----:B------:R-:W3:Y:S01]  /*62d0*/  LDCU.64 UR8, c[0x4][0x70] ;  /* 0x01000e00ff0877ac */ /* 0x000ee20008000a00 */
[----:B------:R-:W-:Y:S01]  /*62e0*/  MOV R3, 0x0 ;  /* 0x0000000000037802 */ /* 0x000fe20000000f00 */
[----:B------:R-:W-:Y:S02]  /*62f0*/  HFMA2 R12, -RZ, RZ, 0, 5.9604644775390625e-08 ;  /* 0x00000001ff0c7431 */ /* 0x000fe400000001ff */
[----:B------:R-:W-:Y:S02]  /*6300*/  IMAD.MOV.U32 R8, RZ, RZ, 0x192 ;  /* 0x00000192ff087424 */ /* 0x000fe400078e00ff */
[----:B------:R-:W-:Y:S01]  /*6310*/  IMAD.MOV.U32 R13, RZ, RZ, RZ ;  /* 0x000000ffff0d7224 */ /* 0x000fe200078e00ff */
[----:B------:R-:W2:Y:S01]  /*6320*/  LDCU.64 UR6, c[0x4][0x78] ;  /* 0x01000f00ff0677ac */ /* 0x000ea20008000a00 */
[----:B-1----:R-:W1:Y:S01]  /*6330*/  LDC.64 R2, c[0x4][R3] ;  /* 0x0100000003027b82 */ /* 0x002e620000000a00 */
[----:B------:R-:W5:Y:S01]  /*6340*/  LDCU.64 UR4, c[0x4][0x10] ;  /* 0x01000200ff0477ac */ /* 0x000f620008000a00 */
[----:B---3--:R-:W-:Y:S01]  /*6350*/  MOV R5, UR9 ;  /* 0x0000000900057c02 */ /* 0x008fe20008000f00 */
[----:B------:R-:W-:Y:S01]  /*6360*/  IMAD.U32 R4, RZ, RZ, UR8 ;  /* 0x00000008ff047e24 */ /* 0x000fe2000f8e00ff */
[----:B--2---:R-:W-:Y:S01]  /*6370*/  MOV R7, UR7 ;  /* 0x0000000700077c02 */ /* 0x004fe20008000f00 */
[----:B------:R-:W-:Y:S01]  /*6380*/  IMAD.U32 R6, RZ, RZ, UR6 ;  /* 0x00000006ff067e24 */ /* 0x000fe2000f8e00ff */
[----:B-----5:R-:W-:Y:S01]  /*6390*/  MOV R11, UR5 ;  /* 0x00000005000b7c02 */ /* 0x020fe20008000f00 */
[----:B------:R-:W-:Y:S02]  /*63a0*/  IMAD.U32 R10, RZ, RZ, UR4 ;  /* 0x00000004ff0a7e24 */ /* 0x000fe4000f8e00ff */
[----:B------:R-:W-:Y:S07]  /*63b0*/  LEPC R20, `(.L_x_99) ;  /* 0x000000001014794e */ /* 0x000fee0000000000 */
[----:B-1--4-:R-:W-:Y:S05]  /*63c0*/  CALL.ABS.NOINC R2 ;  /* 0x0000000002007343 */ /* 0x012fea0003c00000 */
.L_x_99:
[----:B------:R-:W-:Y:S05]  /*63d0*/  WARPSYNC.ALL ;  /* 0x0000000000007948 */ /* 0x000fea0003800000 */
[----:B------:R-:W-:Y:S01]  /*63e0*/  R2UR UR4, R34 ;  /* 0x00000000220472ca */ /* 0x000fe200000e0000 */
[----:B------:R-:W-:Y:S01]  /*63f0*/  BSSY.RECONVERGENT B0, `(.L_x_100) ;  /* 0x000003c000007945 */ /* 0x000fe20003800200 */
[----:B------:R-:W-:Y:S02]  /*6400*/  SHF.L.U32 R86, R75, 0x2, RZ ;  /* 0x000000024b567819 */ /* 0x000fe400000006ff */
[----:B------:R-:W-:Y:S02]  /*6410*/  ISETP.NE.AND P0, PT, R76, RZ, PT ;  /* 0x000000ff4c00720c */ /* 0x000fe40003f05270 */
[----:B------:R-:W-:Y:S04]  /*6420*/  IADD3 R82, PT, PT, R82, R86, RZ ;  /* 0x0000005652527210 */ /* 0x000fe80007ffe0ff */
[----:B------:R-:W-:Y:S03]  /*6430*/  IADD3 R84, PT, PT, R74, R82, RZ ;  /* 0x000000524a547210 */ /* 0x000fe60007ffe0ff */
[----:B---3--:R-:W2:Y:S02]  /*6440*/  LDTM.16dp128bit.x8 R4, tmem[UR4] ;  /* 0x00000004000479ee */ /* 0x008ea40008180000 */
[C---:B--2---:R-:W-:Y:S01]  /*6450*/  FMUL R0, R33.reuse, R4 ;  /* 0x0000000421007220 */ /* 0x044fe20000400000 */
[C---:B-1----:R-:W-:Y:S01]  /*6460*/  FMUL R2, R33.reuse, R5 ;  /* 0x0000000521027220 */ /* 0x042fe20000400000 */
[C---:B------:R-:W-:Y:S01]  /*6470*/  FMUL R3, R33.reuse, R6 ;  /* 0x0000000621037220 */ /* 0x040fe20000400000 */
[----:B------:R-:W-:Y:S01]  /*6480*/  FMUL R7, R33, R7 ;  /* 0x0000000721077220 */ /* 0x000fe20000400000 */
[----:B------:R-:W-:Y:S01]  /*6490*/  FFMA R36, R35, R40, R0 ;  /* 0x0000002823247223 */ /* 0x000fe20000000000 */
        /* <DEDUP_REMOVED lines=10> */
[----:B------:R1:W-:Y:S01]  /*6540*/  STSM.16.M88.4 [R83+0x400], R36 ;  /* 0x0004002453007844 */ /* 0x0003e20000000200 */
[----:B------:R-:W-:Y:S01]  /*6550*/  FMUL R9, R33, R13 ;  /* 0x0000000d21097220 */ /* 0x000fe20000400000 */
[----:B------:R-:W-:Y:S01]  /*6560*/  FFMA R6, R35, R46, R6 ;  /* 0x0000002e23067223 */ /* 0x000fe20000000006 */
[----:B------:R-:W-:Y:S01]  /*6570*/  FMUL R10, R33, R14 ;  /* 0x0000000e210a7220 */ /* 0x000fe20000400000 */
[----:B------:R-:W-:Y:S01]  /*6580*/  FFMA R7, R35, R47, R11 ;  /* 0x0000002f23077223 */ /* 0x000fe2000000000b */
[----:B------:R-:W-:Y:S01]  /*6590*/  FMUL R15, R33, R15 ;  /* 0x0000000f210f7220 */ /* 0x000fe20000400000 */
[----:B----4-:R-:W-:Y:S01]  /*65a0*/  FFMA R8, R35, R48, R8 ;  /* 0x0000003023087223 */ /* 0x010fe20000000008 */
        /* <DEDUP_REMOVED lines=8> */
[C---:B------:R-:W-:Y:S01]  /*6630*/  FFMA R12, R35.reuse, R52, R12 ;  /* 0x00000034230c7223 */ /* 0x040fe2000000000c */
[C---:B------:R-:W-:Y:S01]  /*6640*/  FFMA R13, R35.reuse, R53, R13 ;  /* 0x00000035230d7223 */ /* 0x040fe2000000000d */
[C---:B------:R-:W-:Y:S01]  /*6650*/  FFMA R14, R35.reuse, R54, R14 ;  /* 0x00000036230e7223 */ /* 0x040fe2000000000e */
[----:B------:R1:W-:Y:S01]  /*6660*/  STSM.16.M88.4 [R82], R8 ;  /* 0x0000000852007844 */ /* 0x0003e20000000200 */
[----:B------:R-:W-:Y:S05]  /*6670*/  FFMA R15, R35, R55, R19 ;  /* 0x00000037230f7223 */ /* 0x000fea0000000013 */
[----:B------:R1:W-:Y:S01]  /*6680*/  STSM.16.M88.4 [R84], R12 ;  /* 0x0000000c54007844 */ /* 0x0003e20000000200 */
[----:B------:R-:W-:Y:S01]  /*6690*/  @!PT LDS RZ, [RZ] ;  /* 0x00000000fffff984 */ /* 0x000fe20000000800 */
[----:B------:R-:W-:Y:S01]  /*66a0*/  @!PT LDS RZ, [RZ] ;  /* 0x00000000fffff984 */ /* 0x000fe20000000800 */
[----:B------:R-:W-:Y:S01]  /*66b0*/  @!PT LDS RZ, [RZ] ;  /* 0x00000000fffff984 */ /* 0x000fe20000000800 */
[----:B------:R-:W-:Y:S01]  /*66c0*/  @!PT LDS RZ, [RZ] ;  /* 0x00000000fffff984 */ /* 0x000fe20000000800 */
[----:B------:R2:W-:Y:S06]  /*66d0*/  MEMBAR.ALL.CTA ;  /* 0x0000000000007992 */ /* 0x0005ec0000008000 */
[----:B--2---:R-:W2:Y:S02]  /*66e0*/  FENCE.VIEW.ASYNC.S ;  /* 0x00000000000073c6 */ /* 0x004ea40000000000 */
[----:B--2---:R-:W-:Y:S06]  /*66f0*/  BAR.SYNC.DEFER_BLOCKING 0x1, 0x80 ;  /* 0x0042000000007b1d */ /* 0x004fec0000010000 */
[----:B------:R-:W-:Y:S05]  /*6700*/  @P0 BRA `(.L_x_101) ;  /* 0x0000000000280947 */ /* 0x000fea0003800000 */
[----:B------:R-:W-:Y:S02]  /*6710*/  UIADD3 UR4, UPT, UPT, UR48, 0x400, URZ ;  /* 0x0000040030047890 */ /* 0x000fe4000fffe0ff */
[----:B------:R-:W-:Y:S01]  /*6720*/  UIADD3 UR6, UP0, UPT, UR52, 0x680, URZ ;  /* 0x0000068034067890 */ /* 0x000fe2000ff1e0ff */
[----:B------:R-:W-:Y:S03]  /*6730*/  UMOV UR43, UR36 ;  /* 0x00000024002b7c82 */ /* 0x000fe60008000000 */
[----:B------:R-:W-:Y:S01]  /*6740*/  MOV R70, UR4 ;  /* 0x0000000400467c02 */ /* 0x000fe20008000f00 */
[----:B------:R-:W-:Y:S03]  /*6750*/  UIADD3.X UR7, UPT, UPT, URZ, UR53, URZ, UP0, !UPT ;  /* 0x00000035ff077290 */ /* 0x000fe600087fe4ff */
[----:B------:R-:W-:Y:S11]  /*6760*/  R2UR UR40, R70 ;  /* 0x00000000462872ca */ /* 0x000ff600000e0000 */
[----:B------:R-:W-:Y:S02]  /*6770*/  @!UPT UIADD3 URZ, UPT, UPT, URZ, URZ, URZ ;  /* 0x000000fffffff290 */ /* 0x000fe4000fffe0ff */
[----:B------:R2:W-:Y:S01]  /*6780*/  UTMASTG.3D [UR40], [UR6] ;  /* 0x00000028060073b5 */ /* 0x0005e20008010000 */
[----:B------:R0:W-:Y:S01]  /*6790*/  UTMACMDFLUSH ;  /* 0x00000000000079b7 */ /* 0x0001e20000000000 */
[----:B--2---:R-:W-:Y:S04]  /*67a0*/  DEPBAR.LE SB0, 0x1 ;  /* 0x000080400000791a */ /* 0x004fe80000000000 */
.L_x_101:
[----:B------:R-:W-:Y:S05]  /*67b0*/  BSYNC.RECONVERGENT B0 ;  /* 0x0000000000007941 */ /* 0x000fea0003800200 */
.L_x_100:
[----:B------:R-:W-:Y:S01]  /*67c0*/  BAR.SYNC.DEFER_BLOCKING 0x1, 0x80 ;  /* 0x0042000000007b1d */ /* 0x000fe20000010000 */
[----:B------:R-:W-:Y:S01]  /*67d0*/  ISETP.NE.AND P1, PT, R80, RZ, PT ;  /* 0x000000ff5000720c */ /* 0x000fe20003f25270 */
[----:B------:R-:W-:Y:S01]  /*67e0*/  UISETP.NE.AND UP0, UPT, UR49, URZ, UPT ;  /* 0x000000ff3100728c */ /* 0x000fe2000bf05270 */
[----:B------:R-:W-:Y:S11]  /*67f0*/  LEA R2, R87, UR48, 0x3 ;  /* 0x0000003057027c11 */ /* 0x000ff6000f8e18ff */
[----:B------:R-:W-:Y:S01]  /*6800*/  @P1 SHF.L.U32 R3, RZ, 0x1f, RZ ;  /* 0x0000001fff031819 */ /* 0x000fe200000006ff */
[----:B------:R-:W-:Y:S06]  /*6810*/  BRA.U !UP0, `(.L_x_102) ;  /* 0x0000000108247547 */ /* 0x000fec000b800000 */
[----:B-1----:R-:W-:Y:S01]  /*6820*/  IMAD.U32 R4, RZ, RZ, UR51 ;  /* 0x00000033ff047e24 */ /* 0x002fe2000f8e00ff */
[----:B------:R-:W-:Y:S01]  /*6830*/  MOV R0, UR37 ;  /* 0x0000002500007c02 */ /* 0x000fe20008000f00 */
[----:B------:R-:W-:Y:S03]  /*6840*/  UIADD3 UR51, UPT, UPT, UR51, 0x1, URZ ;  /* 0x0000000133337890 */ /* 0x000fe6000fffe0ff */
[----:B------:R-:W-:Y:S01]  /*6850*/  @P1 LEA R4, R4, UR48, 0x3 ;  /* 0x0000003004041c11 */ /* 0x000fe2000f8e18ff */
[----:B------:R-:W-:Y:S04]  /*6860*/  UISETP.NE.AND UP0, UPT, UR51, 0x4, UPT ;  /* 0x000000043300788c */ /* 0x000fe8000bf05270 */
[----:B------:R-:W-:Y:S01]  /*6870*/  @P1 VIADD R4, R4, 0x40 ;  /* 0x0000004004041836 */ /* 0x000fe20000000000 */
[----:B------:R-:W-:Y:S04]  /*6880*/  USEL UR51, UR51, URZ, UP0 ;  /* 0x000000ff33337287 */ /* 0x000fe80008000000 */
[----:B------:R-:W-:Y:S04]  /*6890*/  @P1 PRMT R0, R0, 0x654, R4 ;  /* 0x0000065400001816 */ /* 0x000fe80000000004 */
[----:B------:R2:W-:Y:S04]  /*68a0*/  @P1 SYNCS.ARRIVE.TRANS64.RED.A1T0 RZ, [R0+URZ], RZ ;  /* 0x000000ff00ff19a7 */ /* 0x0005e800081004ff */
.L_x_102:
[----:B------:R-:W3:Y:S01]  /*68b0*/  @P1 SYNCS.PHASECHK.TRANS64.TRYWAIT P0, [R2+URZ+0x20], R3 ;  /* 0x00002003020015a7 */ /* 0x000ee200080011ff */
[----:B------:R-:W-:Y:S01]  /*68c0*/  BSSY B1, `(.L_x_103) ;  /* 0x0000017000017945 */ /* 0x000fe20003800000 */
[----:B---3--:R-:W-:Y:S03]  /*68d0*/  @P1 SEL R89, RZ, 0x1, !P0 ;  /* 0x00000001ff591807 */ /* 0x008fe60004000000 */
[----:B------:R-:W-:Y:S05]  /*68e0*/  @!P1 BRA `(.L_x_104) ;  /* 0x0000000000509947 */ /* 0x000fea0003800000 */
[----:B------:R-:W-:Y:S01]  /*68f0*/  ISETP.NE.AND P1, PT, R90, RZ, PT ;  /* 0x000000ff5a00720c */ /* 0x000fe20003f25270 */
[----:B------:R-:W-:Y:S01]  /*6900*/  BSSY B0, `(.L_x_105) ;  /* 0x000000a000007945 */ /* 0x000fe20003800000 */
[----:B------:R-:W-:Y:S11]  /*6910*/  ISETP.NE.AND P0, PT, R89, RZ, PT ;  /* 0x000000ff5900720c */ /* 0x000ff60003f05270 */
[----:B-1----:R-:W-:Y:S04]  /*6920*/  @P1 IMAD R5, R87, 0x2000, R88 ;  /* 0x0000200057051824 */ /* 0x002fe800078e0258 */
[----:B------:R-:W-:Y:S05]  /*6930*/  @P1 VIADD R4, R5, UR48 ;  /* 0x0000003005041c36 */ /* 0x000fea0008000000 */
[----:B------:R-:W-:Y:S01]  /*6940*/  @P1 IADD3 R3, PT, PT, R86, R4, RZ ;  /* 0x0000000456031210 */ /* 0x000fe20007ffe0ff */
[----:B------:R-:W-:Y:S01]  /*6950*/  @P1 IMAD.IADD R4, R74, 0x1, R4 ;  /* 0x000000014a041824 */ /* 0x000fe200078e0204 */
[----:B------:R-:W-:Y:S06]  /*6960*/  @P0 BRA `(.L_x_106) ;  /* 0x00000000000c0947 */ /* 0x000fec0003800000 */
[----:B--2---:R-:W-:Y:S04]  /*6970*/  SHF.L.U32 R0, RZ, 0x1f, RZ ;  /* 0x0000001fff007819 */ /* 0x004fe800000006ff */
[----:B------:R-:W1:Y:S02]  /*6980*/  SYNCS.PHASECHK.TRANS64.TRYWAIT P0, [R2+URZ+0x20], R0 ;  /* 0x00002000020075a7 */ /* 0x000e6400080011ff */
[----:B-1----:R-:W-:Y:S05]  /*6990*/  @!P0 BRA `(.L_x_107) ;  /* 0x0000004000a08947 */ /* 0x002fea0003800000 */
.L_x_106:
[----:B------:R-:W-:Y:S05]  /*69a0*/  BSYNC B0 ;  /* 0x0000000000007941 */ /* 0x000fea0003800000 */
.L_x_105:
[----:B------:R-:W-:Y:S02]  /*69b0*/  ISETP.NE.AND P0, PT, R90, RZ, PT ;  /* 0x000000ff5a00720c */ /* 0x000fe40003f05270 */
[----:B------:R-:W-:Y:S11]  /*69c0*/  IADD3 R87, PT, PT, R87, 0x1, RZ ;  /* 0x0000000157577810 */ /* 0x000ff60007ffe0ff */
[----:B-12---:R-:W-:Y:S01]  /*69d0*/  @P0 IMAD.IADD R0, R74, 0x1, R3 ;  /* 0x000000014a000824 */ /* 0x006fe200078e0203 */
[----:B------:R-:W-:Y:S05]  /*69e0*/  @P0 WARPSYNC.ALL ;  /* 0x0000000000000948 */ /* 0x000fea0003800000 */
[----:B------:R3:W4:Y:S04]  /*69f0*/  @P0 LDSM.16.M88.4 R40, [R5+UR48+0x400] ;  /* 0x000400300528083b */ /* 0x0007280008000200 */
[----:B------:R3:W1:Y:S04]  /*6a00*/  @P0 LDSM.16.M88.4 R44, [R4+0x400] ;  /* 0x00040000042c083b */ /* 0x0006680000000200 */
[----:B------:R3:W2:Y:S04]  /*6a10*/  @P0 LDSM.16.M88.4 R48, [R3+0x400] ;  /* 0x000400000330083b */ /* 0x0006a80000000200 */
[----:B------:R3:W1:Y:S02]  /*6a20*/  @P0 LDSM.16.M88.4 R52, [R0+0x400] ;  /* 0x000400000034083b */ /* 0x0006640000000200 */
.L_x_104:
[----:B------:R-:W-:Y:S05]  /*6a30*/  BSYNC B1 ;  /* 0x0000000000017941 */ /* 0x000fea0003800000 */
.L_x_103:
[----:B--23--:R-:W-:Y:S05]  /*6a40*/  VIADD R0, R34, 0x20 ;  /* 0x0000002022007836 */ /* 0x00cfea0000000000 */
[----:B------:R-:W-:Y:S04]  /*6a50*/  SHF.R.U32.HI R0, RZ, 0x15, R0 ;  /* 0x00000015ff007819 */ /* 0x000fe80000011600 */
[----:B------:R-:W-:Y:S11]  /*6a60*/  LOP3.LUT P0, RZ, R0, 0x3, R69, 0x48, !PT ;  /* 0x0000000300ff7812 */ /* 0x000ff60007804845 */
[----:B------:R-:W-:Y:S02]  /*6a70*/  @!UPT UIADD3 URZ, UPT, UPT, URZ, URZ, URZ ;  /* 0x000000fffffff290 */ /* 0x000fe4000fffe0ff */
[----:B------:R-:W-:Y:S05]  /*6a80*/  @!P0 BRA `(.L_x_108) ;  /* 0x0000000000408947 */ /* 0x000fea0003800000 */
[----:B------:R-:W2:Y:S01]  /*6a90*/  LDCU.64 UR8, c[0x4][0x70] ;  /* 0x01000e00ff0877ac */ /* 0x000ea20008000a00 */
[----:B------:R-:W-:Y:S01]  /*6aa0*/  MOV R3, 0x0 ;  /* 0x0000000000037802 */ /* 0x000fe20000000f00 */
[----:B-1----:R-:W-:Y:S02]  /*6ab0*/  HFMA2 R12, -RZ, RZ, 0, 5.9604644775390625e-08 ;  /* 0x00000001ff0c7431 */ /* 0x002fe400000001ff */
[----:B------:R-:W-:Y:S02]  /*6ac0*/  IMAD.MOV.U32 R8, RZ, RZ, 0x192 ;  /* 0x00000192ff087424 */ /* 0x000fe400078e00ff */
[----:B------:R-:W-:Y:S01]  /*6ad0*/  IMAD.MOV.U32 R13, RZ, RZ, RZ ;  /* 0x000000ffff0d7224 */ /* 0x000fe200078e00ff */
[----:B------:R-:W1:Y:S01]  /*6ae0*/  LDCU.64 UR6, c[0x4][0x78] ;  /* 0x01000f00ff0677ac */ /* 0x000e620008000a00 */
[----:B------:R-:W3:Y:S01]  /*6af0*/  LDC.64 R2, c[0x4][R3] ;  /* 0x0100000003027b82 */ /* 0x000ee20000000a00 */
[----:B------:R-:W5:Y:S01]  /*6b00*/  LDCU.64 UR4, c[0x4][0x10] ;  /* 0x01000200ff0477ac */ /* 0x000f620008000a00 */
[----:B--2---:R-:W-:Y:S01]  /*6b10*/  MOV R5, UR9 ;  /* 0x0000000900057c02 */ /* 0x004fe20008000f00 */
[----:B------:R-:W-:Y:S01]  /*6b20*/  IMAD.U32 R4, RZ, RZ, UR8 ;  /* 0x00000008ff047e24 */ /* 0x000fe2000f8e00ff */
[----:B-1----:R-:W-:Y:S01]  /*6b30*/  MOV R7, UR7 ;  /* 0x0000000700077c02 */ /* 0x002fe20008000f00 */
[----:B------:R-:W-:Y:S01]  /*6b40*/  IMAD.U32 R6, RZ, RZ, UR6 ;  /* 0x00000006ff067e24 */ /* 0x000fe2000f8e00ff */
[----:B-----5:R-:W-:Y:S01]  /*6b50*/  MOV R11, UR5 ;  /* 0x00000005000b7c02 */ /* 0x020fe20008000f00 */
[----:B------:R-:W-:Y:S02]  /*6b60*/  IMAD.U32 R10, RZ, RZ, UR4 ;  /* 0x00000004ff0a7e24 */ /* 0x000fe4000f8e00ff */
[----:B------:R-:W-:Y:S07]  /*6b70*/  LEPC R20, `(.L_x_108) ;  /* 0x000000001014794e */ /* 0x000fee0000000000 */
[----:B---34-:R-:W-:Y:S05]  /*6b80*/  CALL.ABS.NOINC R2 ;  /* 0x0000000002007343 */ /* 0x018fea0003c00000 */
.L_x_108:
[----:B------:R-:W-:Y:S05]  /*6b90*/  WARPSYNC.ALL ;  /* 0x0000000000007948 */ /* 0x000fea0003800000 */
[----:B------:R-:W-:Y:S01]  /*6ba0*/  R2UR UR4, R34 ;  /* 0x00000000220472ca */ /* 0x000fe200000e0000 */
[----:B------:R-:W-:Y:S01]  /*6bb0*/  BSSY.RECONVERGENT B0, `(.L_x_109) ;  /* 0x0000040000007945 */ /* 0x000fe20003800200 */
[----:B------:R-:W-:Y:S02]  /*6bc0*/  ISETP.NE.AND P6, PT, R80, RZ, PT ;  /* 0x000000ff5000720c */ /* 0x000fe40003fc5270 */
[----:B------:R-:W-:Y:S02]  /*6bd0*/  ISETP.NE.AND P0, PT, R76, RZ, PT ;  /* 0x000000ff4c00720c */ /* 0x000fe40003f05270 */
[----:B------:R-:W-:Y:S07]  /*6be0*/  MOV R20, UR51 ;  /* 0x0000003300147c02 */ /* 0x000fee0008000f00 */
[----:B-1----:R-:W1:Y:S02]  /*6bf0*/  LDTM.16dp128bit.x8 R4, tmem[UR4+0x20] ;  /* 0x00002004000479ee */ /* 0x002e640008180000 */
[----:B------:R-:W-:Y:S01]  /*6c00*/  @P6 LEA R20, R20, UR48, 0x3 ;  /* 0x0000003014146c11 */ /* 0x000fe2000f8e18ff */
[C---:B-1----:R-:W-:Y:S01]  /*6c10*/  FMUL R0, R33.reuse, R4 ;  /* 0x0000000421007220 */ /* 0x042fe20000400000 */
[C---:B------:R-:W-:Y:S01]  /*6c20*/  FMUL R2, R33.reuse, R5 ;  /* 0x0000000521027220 */ /* 0x040fe20000400000 */
[C---:B------:R-:W-:Y:S01]  /*6c30*/  FMUL R3, R33.reuse, R6 ;  /* 0x0000000621037220 */ /* 0x040fe20000400000 */
[----:B------:R-:W-:Y:S01]  /*6c40*/  FMUL R7, R33, R7 ;  /* 0x0000000721077220 */ /* 0x000fe20000400000 */
[----:B----4-:R-:W-:Y:S01]  /*6c50*/  FFMA R36, R35, R40, R0 ;  /* 0x0000002823247223 */ /* 0x010fe20000000000 */
        /* <DEDUP_REMOVED lines=28> */
[----:B------:R1:W-:Y:S01]  /*6e20*/  STSM.16.M88.4 [R82+0x2000], R8 ;  /* 0x0020000852007844 */ /* 0x0003e20000000200 */
[----:B------:R-:W-:Y:S01]  /*6e30*/  FFMA R15, R35, R55, R19 ;  /* 0x00000037230f7223 */ /* 0x000fe20000000013 */
[----:B------:R-:W-:Y:S02]  /*6e40*/  MOV R16, UR37 ;  /* 0x0000002500107c02 */ /* 0x000fe40008000f00 */
[----:B------:R-:W-:Y:S02]  /*6e50*/  @P6 IADD3 R17, PT, PT, R20, 0x40, RZ ;  /* 0x0000004014116810 */ /* 0x000fe40007ffe0ff */
[----:B------:R1:W-:Y:S01]  /*6e60*/  STSM.16.M88.4 [R84+0x2000], R12 ;  /* 0x0020000c54007844 */ /* 0x0003e20000000200 */
[----:B------:R-:W-:Y:S02]  /*6e70*/  LEA R0, R87, UR48, 0x3 ;  /* 0x0000003057007c11 */ /* 0x000fe4000f8e18ff */
[----:B------:R-:W-:Y:S01]  /*6e80*/  @P6 PRMT R16, R16, 0x654, R17 ;  /* 0x0000065410106816 */ /* 0x000fe20000000011 */
[----:B------:R-:W-:Y:S01]  /*6e90*/  @!PT LDS RZ, [RZ] ;  /* 0x00000000fffff984 */ /* 0x000fe20000000800 */
[----:B------:R-:W-:Y:S01]  /*6ea0*/  @!PT LDS RZ, [RZ] ;  /* 0x00000000fffff984 */ /* 0x000fe20000000800 */
[----:B------:R-:W-:Y:S01]  /*6eb0*/  @!PT LDS RZ, [RZ] ;  /* 0x00000000fffff984 */ /* 0x000fe20000000800 */
[----:B------:R-:W-:Y:S01]  /*6ec0*/  @!PT LDS RZ, [RZ] ;  /* 0x00000000fffff984 */ /* 0x000fe20000000800 */
[----:B------:R2:W-:Y:S06]  /*6ed0*/  MEMBAR.ALL.CTA ;  /* 0x0000000000007992 */ /* 0x0005ec0000008000 */
[----:B--2---:R-:W2:Y:S01]  /*6ee0*/  FENCE.VIEW.ASYNC.S ;  /* 0x00000000000073c6 */ /* 0x004ea20000000000 */
[----:B------:R-:W-:Y:S01]  /*6ef0*/  @P6 SHF.L.U32 R2, RZ, 0x1f, RZ ;  /* 0x0000001fff026819 */ /* 0x000fe200000006ff */
[----:B--2---:R-:W-:Y:S06]  /*6f00*/  BAR.SYNC.DEFER_BLOCKING 0x1, 0x80 ;  /* 0x0042000000007b1d */ /* 0x004fec0000010000 */
[----:B------:R-:W-:Y:S05]  /*6f10*/  @P0 BRA `(.L_x_110) ;  /* 0x0000000000240947 */ /* 0x000fea0003800000 */
[----:B------:R-:W-:Y:S02]  /*6f20*/  UIADD3 UR8, UP0, UPT, UR52, 0x680, URZ ;  /* 0x0000068034087890 */ /* 0x000fe4000ff1e0ff */
[----:B------:R-:W-:Y:S02]  /*6f30*/  UIADD3 UR5, UPT, UPT, UR41, 0x20, URZ ;  /* 0x0000002029057890 */ /* 0x000fe4000fffe0ff */
[----:B------:R-:W-:Y:S02]  /*6f40*/  UIADD3 UR4, UPT, UPT, UR48, 0x2400, URZ ;  /* 0x0000240030047890 */ /* 0x000fe4000fffe0ff */
[----:B------:R-:W-:Y:S01]  /*6f50*/  UIADD3.X UR9, UPT, UPT, URZ, UR53, URZ, UP0, !UPT ;  /* 0x00000035ff097290 */ /* 0x000fe200087fe4ff */
[----:B------:R-:W-:Y:S01]  /*6f60*/  UMOV UR6, UR42 ;  /* 0x0000002a00067c82 */ /* 0x000fe20008000000 */
[----:B------:R-:W-:Y:S07]  /*6f70*/  UMOV UR7, UR36 ;  /* 0x0000002400077c82 */ /* 0x000fee0008000000 */
[----:B------:R2:W-:Y:S01]  /*6f80*/  UTMASTG.3D [UR4], [UR8] ;  /* 0x00000004080073b5 */ /* 0x0005e20008010000 */
[----:B------:R0:W-:Y:S01]  /*6f90*/  UTMACMDFLUSH ;  /* 0x00000000000079b7 */ /* 0x0001e20000000000 */
[----:B--2---:R-:W-:Y:S04]  /*6fa0*/  DEPBAR.LE SB0, 0x1 ;  /* 0x000080400000791a */ /* 0x004fe80000000000 */
.L_x_110:
[----:B------:R-:W-:Y:S05]  /*6fb0*/  BSYNC.RECONVERGENT B0 ;  /* 0x0000000000007941 */ /* 0x000fea0003800200 */
.L_x_109:
[----:B------:R-:W-:Y:S01]  /*6fc0*/  BAR.SYNC.DEFER_BLOCKING 0x1, 0x80 ;  /* 0x0042000000007b1d */ /* 0x000fe20000010000 */
[----:B------:R-:W-:Y:S04]  /*6fd0*/  UIADD3 UR40, UPT, UPT, UR51, 0x1, URZ ;  /* 0x0000000133287890 */ /* 0x000fe8000fffe0ff */
[----:B------:R-:W-:Y:S04]  /*6fe0*/  UISETP.NE.AND UP0, UPT, UR40, 0x4, UPT ;  /* 0x000000042800788c */ /* 0x000fe8000bf05270 */
[----:B------:R-:W-:Y:S01]  /*6ff0*/  USEL UR40, UR40, URZ, UP0 ;  /* 0x000000ff28287287 */ /* 0x000fe20008000000 */
[----:B------:R2:W-:Y:S01]  /*7000*/  @P6 SYNCS.ARRIVE.TRANS64.RED.A1T0 RZ, [R16+URZ], RZ ;  /* 0x000000ff10ff69a7 */ /* 0x0005e200081004ff */
[----:B------:R-:W-:Y:S01]  /*7010*/  BSSY B1, `(.L_x_111) ;  /* 0x0000018000017945 */ /* 0x000fe20003800000 */
[----:B------:R-:W3:Y:S02]  /*7020*/  @P6 SYNCS.PHASECHK.TRANS64.TRYWAIT P0, [R0+URZ+0x20], R2 ;  /* 0x00002002000065a7 */ /* 0x000ee400080011ff */
[----:B---3--:R-:W-:Y:S01]  /*7030*/  @P6 SEL R89, RZ, 0x1, !P0 ;  /* 0x00000001ff596807 */ /* 0x008fe20004000000 */
[----:B--2---:R-:W-:Y:S06]  /*7040*/  @!P6 BRA `(.L_x_112) ;  /* 0x000000000050e947 */ /* 0x004fec0003800000 */
        /* <DEDUP_REMOVED lines=8> */
[----:B------:R-:W-:Y:S04]  /*70d0*/  SHF.L.U32 R5, RZ, 0x1f, RZ ;  /* 0x0000001fff057819 */ /* 0x000fe800000006ff */
[----:B------:R-:W1:Y:S02]  /*70e0*/  SYNCS.PHASECHK.TRANS64.TRYWAIT P0, [R0+URZ+0x20], R5 ;  /* 0x00002005000075a7 */ /* 0x000e6400080011ff */
[----:B-1----:R-:W-:Y:S05]  /*70f0*/  @!P0 BRA `(.L_x_115) ;  /* 0x0000003800dc8947 */ /* 0x002fea0003800000 */
.L_x_114:
[----:B------:R-:W-:Y:S05]  /*7100*/  BSYNC B0 ;  /* 0x0000000000007941 */ /* 0x000fea0003800000 */
.L_x_113:
[----:B------:R-:W-:Y:S02]  /*7110*/  ISETP.NE.AND P0, PT, R90, RZ, PT ;  /* 0x000000ff5a00720c */ /* 0x000fe40003f05270 */
[----:B------:R-:W-:Y:S11]  /*7120*/  IADD3 R87, PT, PT, R87, 0x1, RZ ;  /* 0x0000000157577810 */ /* 0x000ff60007ffe0ff */
[----:B-1----:R-:W-:Y:S01]  /*7130*/  @P0 IMAD.IADD R0, R74, 0x1, R2 ;  /* 0x000000014a000824 */ /* 0x002fe200078e0202 */
[----:B------:R-:W-:Y:S05]  /*7140*/  @P0 WARPSYNC.ALL ;  /* 0x0000000000000948 */ /* 0x000fea0003800000 */
[----:B------:R2:W3:Y:S04]  /*7150*/  @P0 LDSM.16.M88.4 R40, [R4+UR48+0x400] ;  /* 0x000400300428083b */ /* 0x0004e80008000200 */
[----:B------:R2:W4:Y:S04]  /*7160*/  @P0 LDSM.16.M88.4 R44, [R3+0x400] ;  /* 0x00040000032c083b */ /* 0x0005280000000200 */
[----:B------:R2:W1:Y:S04]  /*7170*/  @P0 LDSM.16.M88.4 R48, [R2+0x400] ;  /* 0x000400000230083b */ /* 0x0004680000000200 */
[----:B------:R2:W1:Y:S02]  /*7180*/  @P0 LDSM.16.M88.4 R52, [R0+0x400] ;  /* 0x000400000034083b */ /* 0x0004640000000200 */
.L_x_112:
[----:B------:R-:W-:Y:S05]  /*7190*/  BSYNC B1 ;  /* 0x0000000000017941 */ /* 0x000fea0003800000 */
.L_x_111:
[----:B--2---:R-:W-:Y:S05]  /*71a0*/  VIADD R0, R34, 0x40 ;  /* 0x0000004022007836 */ /* 0x004fea0000000000 */
        /* <DEDUP_REMOVED lines=20> */
.L_x_116:
        /* <DEDUP_REMOVED lines=12> */
[----:B---3--:R-:W-:Y:S01]  /*73b0*/  FFMA R36, R35, R40, R0 ;  /* 0x0000002823247223 */ /* 0x008fe20000000000 */
[----:B------:R-:W-:Y:S01]  /*73c0*/  FMUL R4, R33, R8 ;  /* 0x0000000821047220 */ /* 0x000fe20000400000 */
[----:B------:R-:W-:Y:S01]  /*73d0*/  FFMA R37, R35, R41, R2 ;  /* 0x0000002923257223 */ /* 0x000fe20000000002 */
        /* <DEDUP_REMOVED lines=51> */
.L_x_118:
[----:B------:R-:W-:Y:S05]  /*7710*/  BSYNC.RECONVERGENT B0 ;  /* 0x0000000000007941 */ /* 0x000fea0003800200 */
.L_x_117:
[----:B------:R-:W-:Y:S01]  /*7720*/  BAR.SYNC.DEFER_BLOCKING 0x1, 0x80 ;  /* 0x0042000000007b1d */ /* 0x000fe20000010000 */
[----:B------:R-:W-:Y:S01]  /*7730*/  UIADD3 UR43, UPT, UPT, UR40, 0x1, URZ ;  /* 0x00000001282b7890 */ /* 0x000fe2000fffe0ff */
[----:B------:R-:W-:Y:S03]  /*7740*/  HFMA2 R91, -RZ, RZ, 0, 0 ;  /* 0x00000000ff5b7431 */ /* 0x000fe600000001ff */
        /* <DEDUP_REMOVED lines=18> */
.L_x_122:
[----:B------:R-:W-:Y:S05]  /*7870*/  BSYNC B0 ;  /* 0x0000000000007941 */ /* 0x000fea0003800000 */
.L_x_121:
[----:B------:R-:W-:Y:S01]  /*7880*/  ISETP.NE.AND P0, PT, R90, RZ, PT ;  /* 0x000000ff5a00720c */ /* 0x000fe20003f05270 */
[----:B------:R-:W-:Y:S11]  /*7890*/  VIADD R87, R87, 0x1 ;  /* 0x0000000157577836 */ /* 0x000ff60000000000 */
[----:B------:R-:W-:Y:S01]  /*78a0*/  @!UPT UIADD3 URZ, UPT, UPT, URZ, URZ, URZ ;  /* 0x000000fffffff290 */ /* 0x000fe2000fffe0ff */
[----:B-1----:R-:W-:Y:S01]  /*78b0*/  @P0 IMAD.IADD R0, R74, 0x1, R2 ;  /* 0x000000014a000824 */ /* 0x002fe200078e0202 */
[----:B------:R-:W-:Y:S05]  /*78c0*/  @P0 WARPSYNC.ALL ;  /* 0x0000000000000948 */ /* 0x000fea0003800000 */
[----:B------:R2:W3:Y:S04]  /*78d0*/  @P0 LDSM.16.M88.4 R40, [R4+UR48+0x400] ;  /* 0x000400300428083b */ /* 0x0004e80008000200 */
[----:B------:R2:W4:Y:S04]  /*78e0*/  @P0 LDSM.16.M88.4 R44, [R3+0x400] ;  /* 0x00040000032c083b */ /* 0x0005280000000200 */
[----:B------:R2:W1:Y:S04]  /*78f0*/  @P0 LDSM.16.M88.4 R48, [R2+0x400] ;  /* 0x000400000230083b */ /* 0x0004680000000200 */
[----:B------:R2:W1:Y:S01]  /*7900*/  @P0 LDSM.16.M88.4 R52, [R0+0x400] ;  /* 0x000400000034083b */ /* 0x0004620000000200 */
[C---:B------:R-:W-:Y:S04]  /*7910*/  ISETP.NE.AND P0, PT, R87.reuse, 0x4, PT ;  /* 0x000000045700780c */ /* 0x040fe80003f05270 */
[----:B------:R-:W-:Y:S02]  /*7920*/  SEL R87, R87, RZ, P0 ;  /* 0x000000ff57577207 */ /* 0x000fe40000000000 */
[----:B------:R-:W-:Y:S02]  /*7930*/  SEL R91, RZ, 0x1, P0 ;  /* 0x00000001ff5b7807 */ /* 0x000fe40000000000 */
.L_x_120:
[----:B------:R-:W-:Y:S05]  /*7940*/  BSYNC B1 ;  /* 0x0000000000017941 */ /* 0x000fea0003800000 */
.L_x_119:
        /* <DEDUP_REMOVED lines=21> */
.L_x_124:
        /* <DEDUP_REMOVED lines=54> */
[----:B------:R-:W-:Y:S01]  /*7e00*/  @P6 SHF.L.U32 R2, R91, 0x1f, RZ ;  /* 0x0000001f5b026819 */ /* 0x000fe200000006ff */
        /* <DEDUP_REMOVED lines=11> */
.L_x_126:
[----:B------:R-:W-:Y:S05]  /*7ec0*/  BSYNC.RECONVERGENT B0 ;  /* 0x0000000000007941 */ /* 0x000fea0003800200 */
.L_x_125:
        /* <DEDUP_REMOVED lines=17> */
[----:B------:R-:W-:Y:S04]  /*7fe0*/  SHF.L.U32 R5, R91, 0x1f, RZ ;  /* 0x0000001f5b057819 */ /* 0x000fe800000006ff */
[----:B------:R-:W1:Y:S02]  /*7ff0*/  SYNCS.PHASECHK.TRANS64.TRYWAIT P0, [R0+URZ+0x20], R5 ;  /* 0x00002005000075a7 */ /* 0x000e6400080011ff */
[----:B-1----:R-:W-:Y:S05]  /*8000*/  @!P0 BRA `(.L_x_131) ;  /* 0x0000002c00408947 */ /* 0x002fea0003800000 */
.L_x_130:
[----:B------:R-:W-:Y:S05]  /*8010*/  BSYNC B0 ;  /* 0x0000000000007941 */ /* 0x000fea0003800000 */
.L_x_129:
[----:B------:R-:W-:Y:S01]  /*8020*/  ISETP.NE.AND P0, PT, R90, RZ, PT ;  /* 0x000000ff5a00720c */ /* 0x000fe20003f05270 */
[----:B------:R-:W-:Y:S11]  /*8030*/  VIADD R87, R87, 0x1 ;  /* 0x0000000157577836 */ /* 0x000ff60000000000 */
[----:B------:R-:W-:Y:S01]  /*8040*/  @!UPT UIADD3 URZ, UPT, UPT, URZ, URZ, URZ ;  /* 0x000000fffffff290 */ /* 0x000fe2000fffe0ff */
[----:B-1----:R-:W-:Y:S01]  /*8050*/  @P0 IMAD.IADD R0, R74, 0x1, R2 ;  /* 0x000000014a000824 */ /* 0x002fe200078e0202 */
[----:B------:R-:W-:Y:S05]  /*8060*/  @P0 WARPSYNC.ALL ;  /* 0x0000000000000948 */ /* 0x000fea0003800000 */
[----:B------:R-:W2:Y:S04]  /*8070*/  @P0 LDSM.16.M88.4 R40, [R4+UR48+0x400] ;  /* 0x000400300428083b */ /* 0x000ea80008000200 */
[----:B------:R-:W3:Y:S04]  /*8080*/  @P0 LDSM.16.M88.4 R44, [R3+0x400] ;  /* 0x00040000032c083b */ /* 0x000ee80000000200 */
[----:B------:R-:W4:Y:S04]  /*8090*/  @P0 LDSM.16.M88.4 R48, [R2+0x400] ;  /* 0x000400000230083b */ /* 0x000f280000000200 */
[----:B------:R1:W2:Y:S01]  /*80a0*/  @P0 LDSM.16.M88.4 R52, [R0+0x400] ;  /* 0x000400000034083b */ /* 0x0002a20000000200 */
[C---:B------:R-:W-:Y:S04]  /*80b0*/  ISETP.NE.AND P0, PT, R87.reuse, 0x4, PT ;  /* 0x000000045700780c */ /* 0x040fe80003f05270 */
[----:B------:R-:W-:Y:S02]  /*80c0*/  SEL R87, R87, RZ, P0 ;  /* 0x000000ff57577207 */ /* 0x000fe40000000000 */
[----:B-1----:R-:W-:Y:S04]  /*80d0*/  SEL R0, RZ, 0x1, P0 ;  /* 0x00000001ff007807 */ /* 0x002fe80000000000 */
[----:B------:R-:W-:Y:S02]  /*80e0*/  LOP3.LUT R91, R91, R0, RZ, 0x3c, !PT ;  /* 0x000000005b5b7212 */ /* 0x000fe400078e3cff */
.L_x_128:
[----:B------:R-:W-:Y:S05]  /*80f0*/  BSYNC B1 ;  /* 0x0000000000017941 */ /* 0x000fea0003800000 */
.L_x_127:
[----:B------:R-:W-:Y:S05]  /*8100*/  VIADD R0, R34, 0x80 ;  /* 0x0000008022007836 */ /* 0x000fea0000000000 */
[----:B------:R-:W-:Y:S04]  /*8110*/  SHF.R.U32.HI R0, RZ, 0x15, R0 ;  /* 0x00000015ff007819 */ /* 0x000fe80000011600 */
[----:B------:R-:W-:Y:S11]  /*8120*/  LOP3.LUT P0, RZ, R0, 0x3, R69, 0x48, !PT ;  /* 0x0000000300ff7812 */ /* 0x000ff60007804845 */
[----:B------:R-:W-:Y:S02]  /*8130*/  @!UPT UIADD3 URZ, UPT, UPT, URZ, URZ, URZ ;  /* 0x000000fffffff290 */ /* 0x000fe4000fffe0ff */
[----:B------:R-:W-:Y:S05]  /*8140*/  @!P0 BRA `(.L_x_132) ;  /* 0x0000000000408947 */ /* 0x000fea0003800000 */
[----:B------:R-:W5:Y:S01]  /*8150*/  LDCU.64 UR8, c[0x4][0x70] ;  /* 0x01000e00ff0877ac */ /* 0x000f620008000a00 */
[----:B------:R-:W-:Y:S01]  /*8160*/  MOV R3, 0x0 ;  /* 0x0000000000037802 */ /* 0x000fe20000000f00 */
[----:B-1----:R-:W-:Y:S02]  /*8170*/  HFMA2 R12, -RZ, RZ, 0, 5.9604644775390625e-08 ;  /* 0x00000001ff0c7431 */ /* 0x002fe400000001ff */
[----:B------:R-:W-:Y:S02]  /*8180*/  IMAD.MOV.U32 R8, RZ, RZ, 0x192 ;  /* 0x00000192ff087424 */ /* 0x000fe400078e00ff */
[----:B------:R-:W-:Y:S01]  /*8190*/  IMAD.MOV.U32 R13, RZ, RZ, RZ ;  /* 0x000000ffff0d7224 */ /* 0x000fe200078e00ff */
[----:B------:R-:W1:Y:S01]  /*81a0*/  LDCU.64 UR6, c[0x4][0x78] ;  /* 0x01000f00ff0677ac */ /* 0x000e620008000a00 */
[----:B------:R-:W2:Y:S01]  /*81b0*/  LDC.64 R2, c[0x4][R3] ;  /* 0x0100000003027b82 */ /* 0x000ea20000000a00 */
[----:B------:R-:W3:Y:S01]  /*81c0*/  LDCU.64 UR4, c[0x4][0x10] ;  /* 0x01000200ff0477ac */ /* 0x000ee20008000a00 */
[----:B-----5:R-:W-:Y:S01]  /*81d0*/  MOV R5, UR9 ;  /* 0x0000000900057c02 */ /* 0x020fe20008000f00 */
[----:B------:R-:W-:Y:S01]  /*81e0*/  IMAD.U32 R4, RZ, RZ, UR8 ;  /* 0x00000008ff047e24 */ /* 0x000fe2000f8e00ff */
[----:B-1----:R-:W-:Y:S01]  /*81f0*/  MOV R7, UR7 ;  /* 0x0000000700077c02 */ /* 0x002fe20008000f00 */
[----:B------:R-:W-:Y:S01]  /*8200*/  IMAD.U32 R6, RZ, RZ, UR6 ;  /* 0x00000006ff067e24 */ /* 0x000fe2000f8e00ff */
[----:B---3--:R-:W-:Y:S01]  /*8210*/  MOV R11, UR5 ;  /* 0x00000005000b7c02 */ /* 0x008fe20008000f00 */
[----:B------:R-:W-:Y:S02]  /*8220*/  IMAD.U32 R10, RZ, RZ, UR4 ;  /* 0x00000004ff0a7e24 */ /* 0x000fe4000f8e00ff */
[----:B------:R-:W-:Y:S07]  /*8230*/  LEPC R20, `(.L_x_132) ;  /* 0x000000001014794e */ /* 0x000fee0000000000 */
[----:B--2-4-:R-:W-:Y:S05]  /*8240*/  CALL.ABS.NOINC R2 ;  /* 0x0000000002007343 */ /* 0x014fea0003c00000 */
.L_x_132:
        /* <DEDUP_REMOVED lines=12> */
[----:B--2---:R-:W-:Y:S01]  /*8310*/  FFMA R36, R35, R40, R0 ;  /* 0x0000002823247223 */ /* 0x004fe20000000000 */
[----:B------:R-:W-:Y:S01]  /*8320*/  FMUL R4, R33, R8 ;  /* 0x0000000821047220 */ /* 0x000fe20000400000 */
[----:B------:R-:W-:Y:S01]  /*8330*/  FFMA R37, R35, R41, R2 ;  /* 0x0000002923257223 */ /* 0x000fe20000000002 */
[----:B------:R-:W-:Y:S01]  /*8340*/  FMUL R5, R33, R9 ;  /* 0x0000000921057220 */ /* 0x000fe20000400000 */
[----:B------:R-:W-:Y:S01]  /*8350*/  FFMA R38, R35, R42, R3 ;  /* 0x0000002a23267223 */ /* 0x000fe20000000003 */
[----:B------:R-:W-:Y:S01]  /*8360*/  FMUL R6, R33, R10 ;  /* 0x0000000a21067220 */ /* 0x000fe20000400000 */
[----:B------:R-:W-:Y:S01]  /*8370*/  FFMA R39, R35, R43, R7 ;  /* 0x0000002b23277223 */ /* 0x000fe20000000007 */
[----:B------:R-:W-:Y:S01]  /*8380*/  FMUL R11, R33, R11 ;  /* 0x0000000b210b7220 */ /* 0x000fe20000400000 */
[----:B---3--:R-:W-:Y:S01]  /*8390*/  FFMA R4, R35, R44, R4 ;  /* 0x0000002c23047223 */ /* 0x008fe20000000004 */
        /* <DEDUP_REMOVED lines=21> */
[----:B------:R-:W-:Y:S01]  /*84f0*/  FFMA R15, R35, R55, R19 ;  /* 0x00000037230f7223 */ /* 0x000fe20000000013 */
[----:B------:R-:W-:Y:S02]  /*8500*/  MOV R16, UR37 ;  /* 0x0000002500107c02 */ /* 0x000fe40008000f00 */
[----:B------:R-:W-:Y:S02]  /*8510*/  @P6 IADD3 R17, PT, PT, R20, 0x40, RZ ;  /* 0x0000004014116810 */ /* 0x000fe40007ffe0ff */
[----:B------:R1:W-:Y:S01]  /*8520*/  STSM.16.M88.4 [R84], R12 ;  /* 0x0000000c54007844 */ /* 0x0003e20000000200 */
        /* <DEDUP_REMOVED lines=11> */
[----:B------:R-:W-:Y:S02]  /*85e0*/  UIADD3 UR10, UPT, UPT, UR48, 0x400, URZ ;  /* 0x00000400300a7890 */ /* 0x000fe4000fffe0ff */
[----:B------:R-:W-:Y:S02]  /*85f0*/  UIADD3 UR8, UP0, UPT, UR52, 0x680, URZ ;  /* 0x0000068034087890 */ /* 0x000fe4000ff1e0ff */
[----:B------:R-:W-:Y:S02]  /*8600*/  UIADD3 UR5, UPT, UPT, UR41, 0x80, URZ ;  /* 0x0000008029057890 */ /* 0x000fe4000fffe0ff */
[----:B------:R-:W-:Y:S01]  /*8610*/  MOV R70, UR10 ;  /* 0x0000000a00467c02 */ /* 0x000fe20008000f00 */
[----:B------:R-:W-:Y:S01]  /*8620*/  UIADD3.X UR9, UPT, UPT, URZ, UR53, URZ, UP0, !UPT ;  /* 0x00000035ff097290 */ /* 0x000fe200087fe4ff */
[----:B------:R-:W-:Y:S02]  /*8630*/  UMOV UR6, UR42 ;  /* 0x0000002a00067c82 */ /* 0x000fe40008000000 */
[----:B------:R-:W-:Y:S01]  /*8640*/  R2UR UR4, R70 ;  /* 0x00000000460472ca */ /* 0x000fe200000e0000 */
[----:B------:R-:W-:Y:S11]  /*8650*/  UMOV UR7, UR36 ;  /* 0x0000002400077c82 */ /* 0x000ff60008000000 */
[----:B------:R-:W-:Y:S01]  /*8660*/  @!UPT UIADD3 URZ, UPT, UPT, URZ, URZ, URZ ;  /* 0x000000fffffff290 */ /* 0x000fe2000fffe0ff */
[----:B------:R2:W-:Y:S01]  /*8670*/  UTMASTG.3D [UR4], [UR8] ;  /* 0x00000004080073b5 */ /* 0x0005e20008010000 */
[----:B------:R0:W-:Y:S01]  /*8680*/  UTMACMDFLUSH ;  /* 0x00000000000079b7 */ /* 0x0001e20000000000 */
[----:B--2---:R-:W-:Y:S04]  /*8690*/  DEPBAR.LE SB0, 0x1 ;  /* 0x000080400000791a */ /* 0x004fe80000000000 */
.L_x_134:
[----:B------:R-:W-:Y:S05]  /*86a0*/  BSYNC.RECONVERGENT B0 ;  /* 0x0000000000007941 */ /* 0x000fea0003800200 */
.L_x_133:
        /* <DEDUP_REMOVED lines=20> */
.L_x_138:
[----:B------:R-:W-:Y:S05]  /*87f0*/  BSYNC B0 ;  /* 0x0000000000007941 */ /* 0x000fea0003800000 */
.L_x_137:
        /* <DEDUP_REMOVED lines=13> */
.L_x_136:
[----:B------:R-:W-:Y:S05]  /*88d0*/  BSYNC B1 ;  /* 0x0000000000017941 */ /* 0x000fea0003800000 */
.L_x_135:
        /* <DEDUP_REMOVED lines=21> */
.L_x_140:
        /* <DEDUP_REMOVED lines=66> */
.L_x_142:
[----:B------:R-:W-:Y:S05]  /*8e50*/  BSYNC.RECONVERGENT B0 ;  /* 0x0000000000007941 */ /* 0x000fea0003800200 */
.L_x_141:
        /* <DEDUP_REMOVED lines=20> */
.L_x_146:
[----:B------:R-:W-:Y:S05]  /*8fa0*/  BSYNC B0 ;  /* 0x0000000000007941 */ /* 0x000fea0003800000 */
.L_x_145:
        /* <DEDUP_REMOVED lines=13> */
.L_x_144:
[----:B------:R-:W-:Y:S05]  /*9080*/  BSYNC B1 ;  /* 0x0000000000017941 */ /* 0x000fea0003800000 */
.L_x_143:
        /* <DEDUP_REMOVED lines=21> */
.L_x_148:
        /* <DEDUP_REMOVED lines=66> */
.L_x_150:
[----:B------:R-:W-:Y:S05]  /*9600*/  BSYNC.RECONVERGENT B0 ;  /* 0x0000000000007941 */ /* 0x000fea0003800200 */
.L_x_149:
        /* <DEDUP_REMOVED lines=12> */
[----:B------:R-:W-:Y:S04]  /*96d0*/  @P1 IMAD R87, R87, 0x2000, R88 ;  /* 0x0000200057571824 */ /* 0x000fe800078e0258 */
[----:B------:R-:W-:Y:S05]  /*96e0*/  @P1 VIADD R2, R87, UR48 ;  /* 0x0000003057021c36 */ /* 0x000fea0008000000 */
[----:B------:R-:W-:Y:S01]  /*96f0*/  @P1 IADD3 R86, PT, PT, R86, R2, RZ ;  /* 0x0000000256561210 */ /* 0x000fe20007ffe0ff */
[----:B------:R-:W-:Y:S01]  /*9700*/  @P1 IMAD.IADD R2, R74, 0x1, R2 ;  /* 0x000000014a021824 */ /* 0x000fe200078e0202 */
[----:B------:R-:W-:Y:S06]  /*9710*/  @P0 BRA `(.L_x_154) ;  /* 0x00000000000c0947 */ /* 0x000fec0003800000 */
[----:B------:R-:W-:Y:S04]  /*9720*/  SHF.L.U32 R91, R91, 0x1f, RZ ;  /* 0x0000001f5b5b7819 */ /* 0x000fe800000006ff */
[----:B------:R-:W2:Y:S02]  /*9730*/  SYNCS.PHASECHK.TRANS64.TRYWAIT P0, [R0+URZ+0x20], R91 ;  /* 0x0000205b000075a7 */ /* 0x000ea400080011ff */
[----:B--2---:R-:W-:Y:S05]  /*9740*/  @!P0 BRA `(.L_x_155) ;  /* 0x0000001400ac8947 */ /* 0x004fea0003800000 */
.L_x_154:
[----:B------:R-:W-:Y:S05]  /*9750*/  BSYNC B0 ;  /* 0x0000000000007941 */ /* 0x000fea0003800000 */
.L_x_153:
[----:B------:R-:W-:Y:S11]  /*9760*/  ISETP.NE.AND P0, PT, R90, RZ, PT ;  /* 0x000000ff5a00720c */ /* 0x000ff60003f05270 */
[----:B------:R-:W-:Y:S02]  /*9770*/  @!UPT UIADD3 URZ, UPT, UPT, URZ, URZ, URZ ;  /* 0x000000fffffff290 */ /* 0x000fe4000fffe0ff */
[----:B--2---:R-:W-:Y:S01]  /*9780*/  @P0 IADD3 R0, PT, PT, R74, R86, RZ ;  /* 0x000000564a000210 */ /* 0x004fe20007ffe0ff */
[----:B------:R-:W-:Y:S05]  /*9790*/  @P0 WARPSYNC.ALL ;  /* 0x0000000000000948 */ /* 0x000fea0003800000 */
[----:B------:R2:W3:Y:S04]  /*97a0*/  @P0 LDSM.16.M88.4 R40, [R87+UR48+0x400] ;  /* 0x000400305728083b */ /* 0x0004e80008000200 */
[----:B------:R2:W4:Y:S04]  /*97b0*/  @P0 LDSM.16.M88.4 R44, [R2+0x400] ;  /* 0x00040000022c083b */ /* 0x0005280000000200 */
[----:B------:R2:W1:Y:S04]  /*97c0*/  @P0 LDSM.16.M88.4 R48, [R86+0x400] ;  /* 0x000400005630083b */ /* 0x0004680000000200 */
[----:B------:R2:W1:Y:S02]  /*97d0*/  @P0 LDSM.16.M88.4 R52, [R0+0x400] ;  /* 0x000400000034083b */ /* 0x0004640000000200 */
.L_x_152:
[----:B------:R-:W-:Y:S05]  /*97e0*/  BSYNC B1 ;  /* 0x0000000000017941 */ /* 0x000fea0003800000 */
.L_x_151:
        /* <DEDUP_REMOVED lines=21> */
.L_x_156:
[----:B------:R-:W-:Y:S01]  /*9940*/  ISETP.NE.AND P0, PT, R76, RZ, PT ;  /* 0x000000ff4c00720c */ /* 0x000fe20003f05270 */
[----:B------:R-:W-:Y:S05]  /*9950*/  WARPSYNC.ALL ;  /* 0x0000000000007948 */ /* 0x000fea0003800000 */
[----:B------:R-:W-:Y:S01]  /*9960*/  R2UR UR4, R34 ;  /* 0x00000000220472ca */ /* 0x000fe200000e0000 */
[----:B------:R-:W-:Y:S01]  /*9970*/  BSSY.RECONVERGENT B0, `(.L_x_157) ;  /* 0x000003c000007945 */ /* 0x000fe20003800200 */
[----:B------:R-:W-:Y:S11]  /*9980*/  R2UR UR5, R85 ;  /* 0x00000000550572ca */ /* 0x000ff600000e0000 */
[----:B-1----:R-:W1:Y:S01]  /*9990*/  LDTM.16dp128bit.x8 R4, tmem[UR4+0xe0] ;  /* 0x0000e004000479ee */ /* 0x002e620008180000 */
[----:B------:R-:W-:Y:S01]  /*99a0*/  NOP ;  /* 0x0000000000007918 */ /* 0x000fe20000000000 */
[----:B------:R-:W-:Y:S04]  /*99b0*/  UIADD3 UR5, UPT, UPT, UR5, 0xb0, URZ ;  /* 0x000000b005057890 */ /* 0x000fe8000fffe0ff */
[----:B------:R-:W-:Y:S09]  /*99c0*/  UPRMT UR5, UR37, 0x654, UR5 ;  /* 0x0000065425057896 */ /* 0x000ff20008000005 */
[----:B-1----:R-:W-:Y:S01]  /*99d0*/  SYNCS.ARRIVE.TRANS64.RED.A1T0 RZ, [UR5], RZ ;  /* 0x000000ffffff79a7 */ /* 0x002fe20008100405 */
[C---:B------:R-:W-:Y:S01]  /*99e0*/  FMUL R0, R33.reuse, R4 ;  /* 0x0000000421007220 */ /* 0x040fe20000400000 */
        /* <DEDUP_REMOVED lines=33> */
[----:B------:R-:W-:Y:S05]  /*9c00*/  FFMA R15, R35, R55, R19 ;  /* 0x00000037230f7223 */ /* 0x000fea0000000013 */
[----:B------:R1:W-:Y:S01]  /*9c10*/  STSM.16.M88.4 [R84+0x6000], R12 ;  /* 0x0060000c54007844 */ /* 0x0003e20000000200 */
        /* <DEDUP_REMOVED lines=17> */
.L_x_158:
[----:B------:R-:W-:Y:S05]  /*9d30*/  BSYNC.RECONVERGENT B0 ;  /* 0x0000000000007941 */ /* 0x000fea0003800200 */
.L_x_157:
[----:B------:R-:W-:Y:S01]  /*9d40*/  BAR.SYNC.DEFER_BLOCKING 0x1, 0x80 ;  /* 0x0042000000007b1d */ /* 0x000fe20000010000 */
[----:B------:R-:W-:Y:S01]  /*9d50*/  UISETP.NE.AND UP0, UPT, UR49, -0x8, UPT ;  /* 0xfffffff83100788c */ /* 0x000fe2000bf05270 */
[----:B------:R-:W-:Y:S08]  /*9d60*/  IADD3 R31, PT, PT, R31, 0x1, RZ ;  /* 0x000000011f1f7810 */ /* 0x000ff00007ffe0ff */
[----:B------:R-:W-:Y:S05]  /*9d70*/  BRA.U !UP0, `(.L_x_159) ;  /* 0x0000000108287547 */ /* 0x000fea000b800000 */
[----:B------:R-:W-:Y:S01]  /*9d80*/  ISETP.NE.AND P0, PT, R80, RZ, PT ;  /* 0x000000ff5000720c */ /* 0x000fe20003f05270 */
[----:B------:R-:W-:Y:S01]  /*9d90*/  IMAD.U32 R2, RZ, RZ, UR51 ;  /* 0x00000033ff027e24 */ /* 0x000fe2000f8e00ff */
[----:B------:R-:W-:Y:S01]  /*9da0*/  UIADD3 UR51, UPT, UPT, UR51, 0x1, URZ ;  /* 0x0000000133337890 */ /* 0x000fe2000fffe0ff */
[----:B------:R-:W-:Y:S03]  /*9db0*/  IMAD.U32 R0, RZ, RZ, UR37 ;  /* 0x00000025ff007e24 */ /* 0x000fe6000f8e00ff */
[----:B------:R-:W-:Y:S04]  /*9dc0*/  UISETP.NE.AND UP0, UPT, UR51, 0x4, UPT ;  /* 0x000000043300788c */ /* 0x000fe8000bf05270 */
[----:B------:R-:W-:Y:S03]  /*9dd0*/  USEL UR51, UR51, URZ, UP0 ;  /* 0x000000ff33337287 */ /* 0x000fe60008000000 */
[----:B------:R-:W-:Y:S05]  /*9de0*/  @P0 LEA R2, R2, UR48, 0x3 ;  /* 0x0000003002020c11 */ /* 0x000fea000f8e18ff */
[----:B------:R-:W-:Y:S05]  /*9df0*/  @P0 VIADD R2, R2, 0x40 ;  /* 0x0000004002020836 */ /* 0x000fea0000000000 */
[----:B------:R-:W-:Y:S04]  /*9e00*/  @P0 PRMT R0, R0, 0x654, R2 ;  /* 0x0000065400000816 */ /* 0x000fe80000000002 */
[----:B------:R2:W-:Y:S03]  /*9e10*/  @P0 SYNCS.ARRIVE.TRANS64.RED.A1T0 RZ, [R0+URZ], RZ ;  /* 0x000000ff00ff09a7 */ /* 0x0005e600081004ff */
.L_x_159:
[----:B------:R-:W-:Y:S01]  /*9e20*/  ISETP.NE.AND P2, PT, R77, RZ, PT ;  /* 0x000000ff4d00720c */ /* 0x000fe20003f45270 */
[----:B------:R-:W-:Y:S01]  /*9e30*/  UIADD3 UR49, UPT, UPT, UR49, 0x8, URZ ;  /* 0x0000000831317890 */ /* 0x000fe2000fffe0ff */
[----:B------:R-:W-:Y:S01]  /*9e40*/  ISETP.NE.AND P0, PT, R79, 0x2, PT ;  /* 0x000000024f00780c */ /* 0x000fe20003f05270 */
[----:B-1----:R-:W-:Y:S01]  /*9e50*/  IMAD.IADD R14, R29, 0x1, R62 ;  /* 0x000000011d0e7824 */ /* 0x002fe200078e023e */
[----:B------:R-:W-:Y:S01]  /*9e60*/  ISETP.NE.AND P1, PT, R31, 0x4, PT ;  /* 0x000000041f00780c */ /* 0x000fe20003f25270 */
[----:B------:R-:W-:Y:S01]  /*9e70*/  IMAD.IADD R15, R30, 0x1, R63 ;  /* 0x000000011e0f7824 */ /* 0x000fe200078e023f */
[----:B------:R-:W-:Y:S02]  /*9e80*/  SEL R2, RZ, 0x1, P0 ;  /* 0x00000001ff027807 */ /* 0x000fe40000000000 */
[----:B--2---:R-:W-:Y:S02]  /*9e90*/  SEL R0, RZ, 0x1, P1 ;  /* 0x00000001ff007807 */ /* 0x004fe40000800000 */
[----:B------:R-:W-:Y:S02]  /*9ea0*/  LOP3.LUT R72, R72, R2, RZ, 0x3c, !PT ;  /* 0x0000000248487212 */ /* 0x000fe400078e3cff */
[----:B------:R-:W-:Y:S02]  /*9eb0*/  LOP3.LUT R73, R73, R0, RZ, 0x3c, !PT ;  /* 0x0000000049497212 */ /* 0x000fe400078e3cff */
[----:B------:R-:W-:Y:S02]  /*9ec0*/  @P2 R2UR UR36, R71 ;  /* 0x00000000472422ca */ /* 0x000fe400000e0000 */
[----:B------:R-:W-:Y:S02]  /*9ed0*/  SEL R79, R79, RZ, P0 ;  /* 0x000000ff4f4f7207 */ /* 0x000fe40000000000 */
[----:B------:R-:W-:Y:S01]  /*9ee0*/  SEL R31, R31, RZ, P1 ;  /* 0x000000ff1f1f7207 */ /* 0x000fe20000800000 */
[----:B------:R-:W-:Y:S10]  /*9ef0*/  @P2 BRA `(.L_x_160) ;  /* 0xffffffb400502947 */ /* 0x000ff4000383ffff */
[----:B------:R-:W-:-:S09]  /*9f00*/  UISETP.NE.AND UP0, UPT, UR50, URZ, UPT ;  /* 0x000000ff3200728c */ /* 0x000fd2000bf05270 */
[----:B------:R-:W-:Y:S05]  /*9f10*/  BRA.U !UP0, `(.L_x_161) ;  /* 0x0000000108487547 */ /* 0x000fea000b800000 */
[----:B------:R-:W1:Y:S02]  /*9f20*/  LDCU.64 UR4, c[0x0][0x890] ;  /* 0x00011200ff0477ac */ /* 0x000e640008000a00 */
[----:B-1----:R-:W-:-:S04]  /*9f30*/  UISETP.NE.U32.AND UP0, UPT, UR4, URZ, UPT ;  /* 0x000000ff0400728c */ /* 0x002fc8000bf05070 */
[----:B------:R-:W-:-:S09]  /*9f40*/  UISETP.NE.AND.EX UP0, UPT, UR5, URZ, UPT, UP0 ;  /* 0x000000ff0500728c */ /* 0x000fd2000bf05300 */
[----:B------:R-:W-:Y:S05]  /*9f50*/  BRA.U UP0, `(.L_x_162) ;  /* 0x00000001000c7547 */ /* 0x000fea000b800000 */
[----:B------:R-:W-:-:S13]  /*9f60*/  FSETP.NEU.AND P0, PT, R35, RZ, PT ;  /* 0x000000ff2300720b */ /* 0x000fda0003f0d000 */
[----:B------:R-:W-:Y:S05]  /*9f70*/  @!P0 EXIT ;  /* 0x000000000000894d */ /* 0x000fea0003800000 */
[----:B------:R-:W-:Y:S05]  /*9f80*/  BRA `(.L_x_161) ;  /* 0x00000000002c7947 */ /* 0x000fea0003800000 */
.L_x_162:
[----:B------:R-:W-:Y:S01]  /*9f90*/  ISETP.NE.AND P0, PT, R78, RZ, PT ;  /* 0x000000ff4e00720c */ /* 0x000fe20003f05270 */
[----:B------:R-:W-:-:S12]  /*9fa0*/  BSSY.RECONVERGENT B0, `(.L_x_161) ;  /* 0x0000009000007945 */ /* 0x000fd80003800200 */
[----:B------:R-:W-:Y:S05]  /*9fb0*/  @P0 BRA `(.L_x_163) ;  /* 0x0000000000140947 */ /* 0x000fea0003800000 */
[----:B------:R-:W1:Y:S02]  /*9fc0*/  LDCU.64 UR4, c[0x0][0x888] ;  /* 0x00011100ff0477ac */ /* 0x000e640008000a00 */
[----:B-1----:R-:W-:-:S04]  /*9fd0*/  ISETP.NE.U32.AND P0, PT, RZ, UR4, PT ;  /* 0x00000004ff007c0c */ /* 0x002fc8000bf05070 */
[----:B------:R-:W-:-:S13]  /*9fe0*/  ISETP.NE.AND.EX P0, PT, RZ, UR5, PT, P0 ;  /* 0x00000005ff007c0c */ /* 0x000fda000bf05300 */
[----:B------:R-:W-:Y:S05]  /*9ff0*/  @!P0 EXIT ;  /* 0x000000000000894d */ /* 0x000fea0003800000 */
[----:B------:R-:W-:Y:S05]  /*a000*/  BRA `(.L_x_164) ;  /* 0x0000000000087947 */ /* 0x000fea0003800000 */
.L_x_163:
[----:B------:R-:W-:-:S13]  /*a010*/  FSETP.NEU.AND P0, PT, R35, RZ, PT ;  /* 0x000000ff2300720b */ /* 0x000fda0003f0d000 */
[----:B------:R-:W-:Y:S05]  /*a020*/  @!P0 EXIT ;  /* 0x000000000000894d */ /* 0x000fea0003800000 */
.L_x_164:
[----:B------:R-:W-:Y:S05]  /*a030*/  BSYNC.RECONVERGENT B0 ;  /* 0x0000000000007941 */ /* 0x000fea0003800200 */
.L_x_161:
[----:B------:R-:W-:Y:S01]  /*a040*/  ULEA UR4, UR51, UR48, 0x3 ;  /* 0x0000003033047291 */ /* 0x000fe2000f8e18ff */
[----:B------:R-:W-:-:S04]  /*a050*/  DEPBAR.LE SB0, 0x0 ;  /* 0x000080000000791a */ /* 0x000fc80000000000 */
[----:B------:R-:W-:-:S04]  /*a060*/  UIADD3 UR4, UPT, UPT, UR4, 0x40, URZ ;  /* 0x0000004004047890 */ /* 0x000fc8000fffe0ff */
[----:B------:R-:W-:-:S09]  /*a070*/  UPRMT UR4, UR37, 0x654, UR4 ;  /* 0x0000065425047896 */ /* 0x000fd20008000004 */
[----:B------:R-:W-:Y:S01]  /*a080*/  SYNCS.ARRIVE.TRANS64.RED.A1T0 RZ, [UR4], RZ ;  /* 0x000000ffffff79a7 */ /* 0x000fe20008100404 */
[----:B------:R-:W-:Y:S05]  /*a090*/  EXIT ;  /* 0x000000000000794d */ /* 0x000fea0003800000 */
.L_x_19:
[----:B--2---:R2:W1:Y:S02]  /*a0a0*/  SYNCS.PHASECHK.TRANS64.TRYWAIT P0, [R2+URZ+0xe0], R3 ;  /* 0x0000e003020075a7 */ /* 0x00446400080011ff */
[----:B-1----:R-:W-:Y:S05]  /*a0b0*/  @!P0 NANOSLEEP.SYNCS 0x989680 ;  /* 0x009896800000895d */ /* 0x002fea0003900000 */
[----:B------:R-:W1:Y:S02]  /*a0c0*/  @!P0 SYNCS.PHASECHK.TRANS64 P0, [R2+URZ+0xe0], R3 ;  /* 0x0000e003020085a7 */ /* 0x000e6400080010ff */
[----:B-1----:R-:W-:Y:S05]  /*a0d0*/  @!P0 BRA `(.L_x_19) ;  /* 0xfffffffc00f08947 */ /* 0x002fea000383ffff */
[----:B------:R-:W-:Y:S05]  /*a0e0*/  BRA `(.L_x_165) ;  /* 0xffffff74002c7947 */ /* 0x000fea000383ffff */
.L_x_22:
[----:B-1----:R-:W-:-:S07]  /*a0f0*/  MOV R2, UR33 ;  /* 0x0000002100027c02 */ /* 0x002fce0008000f00 */
.L_x_166:
[----:B-1----:R1:W2:Y:S02]  /*a100*/  SYNCS.PHASECHK.TRANS64.TRYWAIT P0, [R2+URZ+0x10], R4 ;  /* 0x00001004020075a7 */ /* 0x0022a400080011ff */
[----:B--2---:R-:W-:Y:S05]  /*a110*/  @!P0 NANOSLEEP.SYNCS 0x989680 ;  /* 0x009896800000895d */ /* 0x004fea0003900000 */
[----:B------:R-:W2:Y:S02]  /*a120*/  @!P0 SYNCS.PHASECHK.TRANS64 P0, [R2+URZ+0x10], R4 ;  /* 0x00001004020085a7 */ /* 0x000ea400080010ff */
[----:B--2---:R-:W-:Y:S05]  /*a130*/  @!P0 BRA `(.L_x_166) ;  /* 0xfffffffc00f08947 */ /* 0x004fea000383ffff */
[----:B------:R-:W-:Y:S05]  /*a140*/  BRA `(.L_x_21) ;  /* 0xffffff74007c7947 */ /* 0x000fea000383ffff */
.L_x_28:
[----:B-1----:R-:W-:-:S07]  /*a150*/  MOV R2, UR33 ;  /* 0x0000002100027c02 */ /* 0x002fce0008000f00 */
.L_x_167:
[----:B-1----:R1:W2:Y:S02]  /*a160*/  SYNCS.PHASECHK.TRANS64.TRYWAIT P0, [R2+URZ+0x10], R4 ;  /* 0x00001004020075a7 */ /* 0x0022a400080011ff */
[----:B--2---:R-:W-:Y:S05]  /*a170*/  @!P0 NANOSLEEP.SYNCS 0x989680 ;  /* 0x009896800000895d */ /* 0x004fea0003900000 */
[----:B------:R-:W2:Y:S02]  /*a180*/  @!P0 SYNCS.PHASECHK.TRANS64 P0, [R2+URZ+0x10], R4 ;  /* 0x00001004020085a7 */ /* 0x000ea400080010ff */
[----:B--2---:R-:W-:Y:S05]  /*a190*/  @!P0 BRA `(.L_x_167) ;  /* 0xfffffffc00f08947 */ /* 0x004fea000383ffff */
[----:B------:R-:W-:Y:S05]  /*a1a0*/  BRA `(.L_x_27) ;  /* 0xffffff7800547947 */ /* 0x000fea000383ffff */
.L_x_32:
[----:B-1----:R1:W2:Y:S02]  /*a1b0*/  SYNCS.PHASECHK.TRANS64.TRYWAIT P0, [R2+URZ+0x70], R3 ;  /* 0x00007003020075a7 */ /* 0x0022a400080011ff */
[----:B--2---:R-:W-:Y:S05]  /*a1c0*/  @!P0 NANOSLEEP.SYNCS 0x989680 ;  /* 0x009896800000895d */ /* 0x004fea0003900000 */
[----:B------:R-:W2:Y:S02]  /*a1d0*/  @!P0 SYNCS.PHASECHK.TRANS64 P0, [R2+URZ+0x70], R3 ;  /* 0x00007003020085a7 */ /* 0x000ea400080010ff */
[----:B--2---:R-:W-:Y:S05]  /*a1e0*/  @!P0 BRA `(.L_x_32) ;  /* 0xfffffffc00f08947 */ /* 0x004fea000383ffff */
[----:B------:R-:W-:Y:S05]  /*a1f0*/  BRA `(.L_x_168) ;  /* 0xffffff7c000c7947 */ /* 0x000fea000383ffff */
.L_x_36:
[----:B----4-:R-:W-:-:S07]  /*a200*/  MOV R0, UR4 ;  /* 0x0000000400007c02 */ /* 0x010fce0008000f00 */
.L_x_169:
[----:B-1----:R1:W2:Y:S02]  /*a210*/  SYNCS.PHASECHK.TRANS64.TRYWAIT P0, [R0+URZ], R2 ;  /* 0x00000002000075a7 */ /* 0x0022a400080011ff */
[----:B--2---:R-:W-:Y:S05]  /*a220*/  @!P0 NANOSLEEP.SYNCS 0x989680 ;  /* 0x009896800000895d */ /* 0x004fea0003900000 */
[----:B------:R-:W2:Y:S02]  /*a230*/  @!P0 SYNCS.PHASECHK.TRANS64 P0, [R0+URZ], R2 ;  /* 0x00000002000085a7 */ /* 0x000ea400080010ff */
[----:B--2---:R-:W-:Y:S05]  /*a240*/  @!P0 BRA `(.L_x_169) ;  /* 0xfffffffc00f08947 */ /* 0x004fea000383ffff */
[----:B------:R-:W-:Y:S05]  /*a250*/  BRA `(.L_x_170) ;  /* 0xffffff80007c7947 */ /* 0x000fea000383ffff */
.L_x_39:
[----:B-1----:R1:W2:Y:S02]  /*a260*/  SYNCS.PHASECHK.TRANS64.TRYWAIT P0, [R0+URZ+0xd0], R4 ;  /* 0x0000d004000075a7 */ /* 0x0022a400080011ff */
[----:B--2---:R-:W-:Y:S05]  /*a270*/  @!P0 NANOSLEEP.SYNCS 0x989680 ;  /* 0x009896800000895d */ /* 0x004fea0003900000 */
[----:B------:R-:W2:Y:S02]  /*a280*/  @!P0 SYNCS.PHASECHK.TRANS64 P0, [R0+URZ+0xd0], R4 ;  /* 0x0000d004000085a7 */ /* 0x000ea400080010ff */
[----:B--2---:R-:W-:Y:S05]  /*a290*/  @!P0 BRA `(.L_x_39) ;  /* 0xfffffffc00f08947 */ /* 0x004fea000383ffff */
[----:B------:R-:W-:Y:S05]  /*a2a0*/  BRA `(.L_x_171) ;  /* 0xffffff8000d87947 */ /* 0x000fea000383ffff */
.L_x_40:
[----:B------:R-:W-:-:S07]  /*a2b0*/  MOV R0, UR5 ;  /* 0x0000000500007c02 */ /* 0x000fce0008000f00 */
.L_x_172:
[----:B-1----:R1:W2:Y:S02]  /*a2c0*/  SYNCS.PHASECHK.TRANS64.TRYWAIT P0, [R0+URZ+0x80], R5 ;  /* 0x00008005000075a7 */ /* 0x0022a400080011ff */
[----:B--2---:R-:W-:Y:S05]  /*a2d0*/  @!P0 NANOSLEEP.SYNCS 0x989680 ;  /* 0x009896800000895d */ /* 0x004fea0003900000 */
[----:B------:R-:W2:Y:S02]  /*a2e0*/  @!P0 SYNCS.PHASECHK.TRANS64 P0, [R0+URZ+0x80], R5 ;  /* 0x00008005000085a7 */ /* 0x000ea400080010ff */
[----:B--2---:R-:W-:Y:S05]  /*a2f0*/  @!P0 BRA `(.L_x_172) ;  /* 0xfffffffc00f08947 */ /* 0x004fea000383ffff */
[----:B------:R-:W-:Y:S05]  /*a300*/  BRA `(.L_x_173) ;  /* 0xffffff8000e87947 */ /* 0x000fea000383ffff */
.L_x_41:
[----:B-1----:R1:W2:Y:S02]  /*a310*/  SYNCS.PHASECHK.TRANS64.TRYWAIT P1, [R0+URZ+0x70], R4 ;  /* 0x00007004000075a7 */ /* 0x0022a400080211ff */
[----:B--2---:R-:W-:Y:S05]  /*a320*/  @!P1 NANOSLEEP.SYNCS 0x989680 ;  /* 0x009896800000995d */ /* 0x004fea0003900000 */
[----:B------:R-:W2:Y:S02]  /*a330*/  @!P1 SYNCS.PHASECHK.TRANS64 P1, [R0+URZ+0x70], R4 ;  /* 0x00007004000095a7 */ /* 0x000ea400080210ff */
[----:B--2---:R-:W-:Y:S05]  /*a340*/  @!P1 BRA `(.L_x_41) ;  /* 0xfffffffc00f09947 */ /* 0x004fea000383ffff */
[----:B------:R-:W-:Y:S05]  /*a350*/  BRA `(.L_x_174) ;  /* 0xffffff8400187947 */ /* 0x000fea000383ffff */
.L_x_44:
[----:B------:R-:W-:-:S07]  /*a360*/  MOV R0, UR5 ;  /* 0x0000000500007c02 */ /* 0x000fce0008000f00 */
.L_x_175:
[----:B-1----:R1:W2:Y:S02]  /*a370*/  SYNCS.PHASECHK.TRANS64.TRYWAIT P0, [R0+URZ+0x80], R2 ;  /* 0x00008002000075a7 */ /* 0x0022a400080011ff */
[----:B--2---:R-:W-:Y:S05]  /*a380*/  @!P0 NANOSLEEP.SYNCS 0x989680 ;  /* 0x009896800000895d */ /* 0x004fea0003900000 */
[----:B------:R-:W2:Y:S02]  /*a390*/  @!P0 SYNCS.PHASECHK.TRANS64 P0, [R0+URZ+0x80], R2 ;  /* 0x00008002000085a7 */ /* 0x000ea400080010ff */
[----:B--2---:R-:W-:Y:S05]  /*a3a0*/  @!P0 BRA `(.L_x_175) ;  /* 0xfffffffc00f08947 */ /* 0x004fea000383ffff */
[----:B------:R-:W-:Y:S05]  /*a3b0*/  BRA `(.L_x_43) ;  /* 0xffffff84006c7947 */ /* 0x000fea000383ffff */
.L_x_51:
[----:B-1----:R1:W2:Y:S02]  /*a3c0*/  SYNCS.PHASECHK.TRANS64.TRYWAIT P1, [R0+URZ+0x70], R2 ;  /* 0x00007002000075a7 */ /* 0x0022a400080211ff */
[----:B--2---:R-:W-:Y:S05]  /*a3d0*/  @!P1 NANOSLEEP.SYNCS 0x989680 ;  /* 0x009896800000995d */ /* 0x004fea0003900000 */
[----:B------:R-:W2:Y:S02]  /*a3e0*/  @!P1 SYNCS.PHASECHK.TRANS64 P1, [R0+URZ+0x70], R2 ;  /* 0x00007002000095a7 */ /* 0x000ea400080210ff */
[----:B--2---:R-:W-:Y:S05]  /*a3f0*/  @!P1 BRA `(.L_x_51) ;  /* 0xfffffffc00f09947 */ /* 0x004fea000383ffff */
[----:B------:R-:W-:Y:S05]  /*a400*/  BRA `(.L_x_176) ;  /* 0xffffff8800fc7947 */ /* 0x000fea000383ffff */
.L_x_52:
[----:B------:R-:W-:-:S07]  /*a410*/  MOV R2, UR6 ;  /* 0x0000000600027c02 */ /* 0x000fce0008000f00 */
.L_x_177:
[----:B-1----:R1:W2:Y:S02]  /*a420*/  SYNCS.PHASECHK.TRANS64.TRYWAIT P0, [R2+URZ+0xb0], R0 ;  /* 0x0000b000020075a7 */ /* 0x0022a400080011ff */
[----:B--2---:R-:W-:Y:S05]  /*a430*/  @!P0 NANOSLEEP.SYNCS 0x989680 ;  /* 0x009896800000895d */ /* 0x004fea0003900000 */
[----:B------:R-:W2:Y:S02]  /*a440*/  @!P0 SYNCS.PHASECHK.TRANS64 P0, [R2+URZ+0xb0], R0 ;  /* 0x0000b000020085a7 */ /* 0x000ea400080010ff */
[----:B--2---:R-:W-:Y:S05]  /*a450*/  @!P0 BRA `(.L_x_177) ;  /* 0xfffffffc00f08947 */ /* 0x004fea000383ffff */
[----:B------:R-:W-:Y:S05]  /*a460*/  BRA `(.L_x_178) ;  /* 0xffffff8c004c7947 */ /* 0x000fea000383ffff */
.L_x_55:
[----:B------:R-:W-:Y:S07]  /*a470*/  MOV R0, UR11 ;  /* 0x0000000b00007c02 */ /* 0x000fee0008000f00 */
.L_x_179:
[----:B-1----:R1:W2:Y:S02]  /*a480*/  SYNCS.PHASECHK.TRANS64.TRYWAIT P0, [R0+URZ], R2 ;  /* 0x00000002000075a7 */ /* 0x0022a400080011ff */
[----:B--2---:R-:W-:Y:S05]  /*a490*/  @!P0 NANOSLEEP.SYNCS 0x989680 ;  /* 0x009896800000895d */ /* 0x004fea0003900000 */
[----:B------:R-:W2:Y:S02]  /*a4a0*/  @!P0 SYNCS.PHASECHK.TRANS64 P0, [R0+URZ], R2 ;  /* 0x00000002000085a7 */ /* 0x000ea400080010ff */
[----:B--2---:R-:W-:Y:S05]  /*a4b0*/  @!P0 BRA `(.L_x_179) ;  /* 0xfffffffc00f08947 */ /* 0x004fea000383ffff */
[----:B------:R-:W-:Y:S05]  /*a4c0*/  BRA `(.L_x_54) ;  /* 0xffffff8c00687947 */ /* 0x000fea000383ffff */
.L_x_58:
[----:B------:R-:W-:-:S07]  /*a4d0*/  MOV R0, UR6 ;  /* 0x0000000600007c02 */ /* 0x000fce0008000f00 */
.L_x_180:
[----:B--2---:R2:W4:Y:S02]  /*a4e0*/  SYNCS.PHASECHK.TRANS64.TRYWAIT P0, [R0+URZ], R2 ;  /* 0x00000002000075a7 */ /* 0x00452400080011ff */
[----:B----4-:R-:W-:Y:S05]  /*a4f0*/  @!P0 NANOSLEEP.SYNCS 0x989680 ;  /* 0x009896800000895d */ /* 0x010fea0003900000 */
[----:B------:R-:W4:Y:S02]  /*a500*/  @!P0 SYNCS.PHASECHK.TRANS64 P0, [R0+URZ], R2 ;  /* 0x00000002000085a7 */ /* 0x000f2400080010ff */
[----:B----4-:R-:W-:Y:S05]  /*a510*/  @!P0 BRA `(.L_x_180) ;  /* 0xfffffffc00f08947 */ /* 0x010fea000383ffff */
[----:B------:R-:W-:Y:S05]  /*a520*/  BRA `(.L_x_181) ;  /* 0xffffff9000947947 */ /* 0x000fea000383ffff */
.L_x_59:
[----:B------:R-:W-:-:S07]  /*a530*/  MOV R0, UR6 ;  /* 0x0000000600007c02 */ /* 0x000fce0008000f00 */
.L_x_182:
[----:B-1----:R1:W2:Y:S02]  /*a540*/  SYNCS.PHASECHK.TRANS64.TRYWAIT P0, [R0+URZ], R3 ;  /* 0x00000003000075a7 */ /* 0x0022a400080011ff */
[----:B--2---:R-:W-:Y:S05]  /*a550*/  @!P0 NANOSLEEP.SYNCS 0x989680 ;  /* 0x009896800000895d */ /* 0x004fea0003900000 */
[----:B------:R-:W2:Y:S02]  /*a560*/  @!P0 SYNCS.PHASECHK.TRANS64 P0, [R0+URZ], R3 ;  /* 0x00000003000085a7 */ /* 0x000ea400080010ff */
[----:B--2---:R-:W-:Y:S05]  /*a570*/  @!P0 BRA `(.L_x_182) ;  /* 0xfffffffc00f08947 */ /* 0x004fea000383ffff */
[----:B------:R-:W-:Y:S05]  /*a580*/  BRA `(.L_x_183) ;  /* 0xffffff9000a07947 */ /* 0x000fea000383ffff */
.L_x_60:
[----:B------:R-:W-:-:S07]  /*a590*/  MOV R0, UR6 ;  /* 0x0000000600007c02 */ /* 0x000fce0008000f00 */
.L_x_184:
[----:B-1----:R1:W2:Y:S02]  /*a5a0*/  SYNCS.PHASECHK.TRANS64.TRYWAIT P0, [R0+URZ], R3 ;  /* 0x00000003000075a7 */ /* 0x0022a400080011ff */
[----:B--2---:R-:W-:Y:S05]  /*a5b0*/  @!P0 NANOSLEEP.SYNCS 0x989680 ;  /* 0x009896800000895d */ /* 0x004fea0003900000 */
[----:B------:R-:W2:Y:S02]  /*a5c0*/  @!P0 SYNCS.PHASECHK.TRANS64 P0, [R0+URZ], R3 ;  /* 0x00000003000085a7 */ /* 0x000ea400080010ff */
[----:B--2---:R-:W-:Y:S05]  /*a5d0*/  @!P0 BRA `(.L_x_184) ;  /* 0xfffffffc00f08947 */ /* 0x004fea000383ffff */
[----:B------:R-:W-:Y:S05]  /*a5e0*/  BRA `(.L_x_185) ;  /* 0xffffff9000ac7947 */ /* 0x000fea000383ffff */
.L_x_61:
[----:B-1----:R-:W-:-:S07]  /*a5f0*/  MOV R0, UR7 ;  /* 0x0000000700007c02 */ /* 0x002fce0008000f00 */
.L_x_186:
[----:B-1----:R1:W2:Y:S02]  /*a600*/  SYNCS.PHASECHK.TRANS64.TRYWAIT P0, [R0+URZ], R2 ;  /* 0x00000002000075a7 */ /* 0x0022a400080011ff */
[----:B--2---:R-:W-:Y:S05]  /*a610*/  @!P0 NANOSLEEP.SYNCS 0x989680 ;  /* 0x009896800000895d */ /* 0x004fea0003900000 */
[----:B------:R-:W2:Y:S02]  /*a620*/  @!P0 SYNCS.PHASECHK.TRANS64 P0, [R0+URZ], R2 ;  /* 0x00000002000085a7 */ /* 0x000ea400080010ff */
[----:B--2---:R-:W-:Y:S05]  /*a630*/  @!P0 BRA `(.L_x_186) ;  /* 0xfffffffc00f08947 */ /* 0x004fea000383ffff */
[----:B------:R-:W-:Y:S05]  /*a640*/  BRA `(.L_x_187) ;  /* 0xffffff9000b87947 */ /* 0x000fea000383ffff */
.L_x_66:
[----:B--2---:R2:W3:Y:S02]  /*a650*/  SYNCS.PHASECHK.TRANS64.TRYWAIT P0, [R0+URZ+0x70], R2 ;  /* 0x00007002000075a7 */ /* 0x0044e400080011ff */
[----:B---3--:R-:W-:Y:S05]  /*a660*/  @!P0 NANOSLEEP.SYNCS 0x989680 ;  /* 0x009896800000895d */ /* 0x008fea0003900000 */
[----:B------:R-:W3:Y:S02]  /*a670*/  @!P0 SYNCS.PHASECHK.TRANS64 P0, [R0+URZ+0x70], R2 ;  /* 0x00007002000085a7 */ /* 0x000ee400080010ff */
[----:B---3--:R-:W-:Y:S05]  /*a680*/  @!P0 BRA `(.L_x_66) ;  /* 0xfffffffc00f08947 */ /* 0x008fea000383ffff */
[----:B------:R-:W-:Y:S05]  /*a690*/  BRA `(.L_x_188) ;  /* 0xffffff9400b87947 */ /* 0x000fea000383ffff */
.L_x_69:
[----:B------:R-:W-:Y:S07]  /*a6a0*/  MOV R0, UR7 ;  /* 0x0000000700007c02 */ /* 0x000fee0008000f00 */
.L_x_189:
[----:B--2---:R2:W3:Y:S02]  /*a6b0*/  SYNCS.PHASECHK.TRANS64.TRYWAIT P0, [R0+URZ+0x68], R2 ;  /* 0x00006802000075a7 */ /* 0x0044e400080011ff */
[----:B---3--:R-:W-:Y:S05]  /*a6c0*/  @!P0 NANOSLEEP.SYNCS 0x989680 ;  /* 0x009896800000895d */ /* 0x008fea0003900000 */
[----:B------:R-:W3:Y:S02]  /*a6d0*/  @!P0 SYNCS.PHASECHK.TRANS64 P0, [R0+URZ+0x68], R2 ;  /* 0x00006802000085a7 */ /* 0x000ee400080010ff */
[----:B---3--:R-:W-:Y:S05]  /*a6e0*/  @!P0 BRA `(.L_x_189) ;  /* 0xfffffffc00f08947 */ /* 0x008fea000383ffff */
[----:B------:R-:W-:Y:S05]  /*a6f0*/  BRA `(.L_x_68) ;  /* 0xffffff9800987947 */ /* 0x000fea000383ffff */
.L_x_72:
[----:B------:R-:W-:Y:S07]  /*a700*/  MOV R0, UR7 ;  /* 0x0000000700007c02 */ /* 0x000fee0008000f00 */
.L_x_190:
[----:B-1----:R1:W2:Y:S02]  /*a710*/  SYNCS.PHASECHK.TRANS64.TRYWAIT P0, [R0+URZ+0x40], R32 ;  /* 0x00004020000075a7 */ /* 0x0022a400080011ff */
[----:B--2---:R-:W-:Y:S05]  /*a720*/  @!P0 NANOSLEEP.SYNCS 0x989680 ;  /* 0x009896800000895d */ /* 0x004fea0003900000 */
[----:B------:R-:W2:Y:S02]  /*a730*/  @!P0 SYNCS.PHASECHK.TRANS64 P0, [R0+URZ+0x40], R32 ;  /* 0x00004020000085a7 */ /* 0x000ea400080010ff */
[----:B--2---:R-:W-:Y:S05]  /*a740*/  @!P0 BRA `(.L_x_190) ;  /* 0xfffffffc00f08947 */ /* 0x004fea000383ffff */
[----:B------:R-:W-:Y:S05]  /*a750*/  BRA `(.L_x_191) ;  /* 0xffffff9c00147947 */ /* 0x000fea000383ffff */
.L_x_73:
[----:B------:R-:W-:Y:S07]  /*a760*/  MOV R0, UR7 ;  /* 0x0000000700007c02 */ /* 0x000fee0008000f00 */
.L_x_192:
[----:B-1----:R1:W2:Y:S02]  /*a770*/  SYNCS.PHASECHK.TRANS64.TRYWAIT P0, [R0+URZ+0x48], R32 ;  /* 0x00004820000075a7 */ /* 0x0022a400080011ff */
[----:B--2---:R-:W-:Y:S05]  /*a780*/  @!P0 NANOSLEEP.SYNCS 0x989680 ;  /* 0x009896800000895d */ /* 0x004fea0003900000 */
[----:B------:R-:W2:Y:S02]  /*a790*/  @!P0 SYNCS.PHASECHK.TRANS64 P0, [R0+URZ+0x48], R32 ;  /* 0x00004820000085a7 */ /* 0x000ea400080010ff */
[----:B--2---:R-:W-:Y:S05]  /*a7a0*/  @!P0 BRA `(.L_x_192) ;  /* 0xfffffffc00f08947 */ /* 0x004fea000383ffff */
[----:B------:R-:W-:Y:S05]  /*a7b0*/  BRA `(.L_x_193) ;  /* 0xffffff9c00507947 */ /* 0x000fea000383ffff */
.L_x_74:
[----:B------:R-:W-:Y:S07]  /*a7c0*/  MOV R0, UR7 ;  /* 0x0000000700007c02 */ /* 0x000fee0008000f00 */
.L_x_194:
[----:B-1----:R1:W2:Y:S02]  /*a7d0*/  SYNCS.PHASECHK.TRANS64.TRYWAIT P0, [R0+URZ+0x50], R32 ;  /* 0x00005020000075a7 */ /* 0x0022a400080011ff */
[----:B--2---:R-:W-:Y:S05]  /*a7e0*/  @!P0 NANOSLEEP.SYNCS 0x989680 ;  /* 0x009896800000895d */ /* 0x004fea0003900000 */
[----:B------:R-:W2:Y:S02]  /*a7f0*/  @!P0 SYNCS.PHASECHK.TRANS64 P0, [R0+URZ+0x50], R32 ;  /* 0x00005020000085a7 */ /* 0x000ea400080010ff */
[----:B--2---:R-:W-:Y:S05]  /*a800*/  @!P0 BRA `(.L_x_194) ;  /* 0xfffffffc00f08947 */ /* 0x004fea000383ffff */
[----:B------:R-:W-:Y:S05]  /*a810*/  BRA `(.L_x_195) ;  /* 0xffffff9c00907947 */ /* 0x000fea000383ffff */
.L_x_75:
[----:B------:R-:W-:Y:S07]  /*a820*/  MOV R0, UR7 ;  /* 0x0000000700007c02 */ /* 0x000fee0008000f00 */
.L_x_196:
[----:B-1----:R1:W2:Y:S02]  /*a830*/  SYNCS.PHASECHK.TRANS64.TRYWAIT P0, [R0+URZ+0x58], R32 ;  /* 0x00005820000075a7 */ /* 0x0022a400080011ff */
[----:B--2---:R-:W-:Y:S05]  /*a840*/  @!P0 NANOSLEEP.SYNCS 0x989680 ;  /* 0x009896800000895d */ /* 0x004fea0003900000 */
[----:B------:R-:W2:Y:S02]  /*a850*/  @!P0 SYNCS.PHASECHK.TRANS64 P0, [R0+URZ+0x58], R32 ;  /* 0x00005820000085a7 */ /* 0x000ea400080010ff */
[----:B--2---:R-:W-:Y:S05]  /*a860*/  @!P0 BRA `(.L_x_196) ;  /* 0xfffffffc00f08947 */ /* 0x004fea000383ffff */
[----:B------:R-:W-:Y:S05]  /*a870*/  BRA `(.L_x_197) ;  /* 0xffffff9c00d47947 */ /* 0x000fea000383ffff */
.L_x_76:
[----:B------:R-:W-:Y:S07]  /*a880*/  MOV R0, UR7 ;  /* 0x0000000700007c02 */ /* 0x000fee0008000f00 */
.L_x_198:
[----:B-1----:R1:W2:Y:S02]  /*a890*/  SYNCS.PHASECHK.TRANS64.TRYWAIT P0, [R0+URZ+0x40], R14 ;  /* 0x0000400e000075a7 */ /* 0x0022a400080011ff */
[----:B--2---:R-:W-:Y:S05]  /*a8a0*/  @!P0 NANOSLEEP.SYNCS 0x989680 ;  /* 0x009896800000895d */ /* 0x004fea0003900000 */
[----:B------:R-:W2:Y:S02]  /*a8b0*/  @!P0 SYNCS.PHASECHK.TRANS64 P0, [R0+URZ+0x40], R14 ;  /* 0x0000400e000085a7 */ /* 0x000ea400080010ff */
[----:B--2---:R-:W-:Y:S05]  /*a8c0*/  @!P0 BRA `(.L_x_198) ;  /* 0xfffffffc00f08947 */ /* 0x004fea000383ffff */
[----:B------:R-:W-:Y:S05]  /*a8d0*/  BRA `(.L_x_199) ;  /* 0xffffffa0001c7947 */ /* 0x000fea000383ffff */
.L_x_77:
[----:B------:R-:W-:Y:S07]  /*a8e0*/  MOV R0, UR7 ;  /* 0x0000000700007c02 */ /* 0x000fee0008000f00 */
.L_x_200:
[----:B-1----:R1:W2:Y:S02]  /*a8f0*/  SYNCS.PHASECHK.TRANS64.TRYWAIT P0, [R0+URZ+0x48], R14 ;  /* 0x0000480e000075a7 */ /* 0x0022a400080011ff */
[----:B--2---:R-:W-:Y:S05]  /*a900*/  @!P0 NANOSLEEP.SYNCS 0x989680 ;  /* 0x009896800000895d */ /* 0x004fea0003900000 */
[----:B------:R-:W2:Y:S02]  /*a910*/  @!P0 SYNCS.PHASECHK.TRANS64 P0, [R0+URZ+0x48], R14 ;  /* 0x0000480e000085a7 */ /* 0x000ea400080010ff */
[----:B--2---:R-:W-:Y:S05]  /*a920*/  @!P0 BRA `(.L_x_200) ;  /* 0xfffffffc00f08947 */ /* 0x004fea000383ffff */
[----:B------:R-:W-:Y:S05]  /*a930*/  BRA `(.L_x_201) ;  /* 0xffffffa000607947 */ /* 0x000fea000383ffff */
.L_x_78:
[----:B------:R-:W-:Y:S07]  /*a940*/  MOV R0, UR7 ;  /* 0x0000000700007c02 */ /* 0x000fee0008000f00 */
.L_x_202:
[----:B-1----:R1:W2:Y:S02]  /*a950*/  SYNCS.PHASECHK.TRANS64.TRYWAIT P0, [R0+URZ+0x50], R14 ;  /* 0x0000500e000075a7 */ /* 0x0022a400080011ff */
[----:B--2---:R-:W-:Y:S05]  /*a960*/  @!P0 NANOSLEEP.SYNCS 0x989680 ;  /* 0x009896800000895d */ /* 0x004fea0003900000 */
[----:B------:R-:W2:Y:S02]  /*a970*/  @!P0 SYNCS.PHASECHK.TRANS64 P0, [R0+URZ+0x50], R14 ;  /* 0x0000500e000085a7 */ /* 0x000ea400080010ff */
[----:B--2---:R-:W-:Y:S05]  /*a980*/  @!P0 BRA `(.L_x_202) ;  /* 0xfffffffc00f08947 */ /* 0x004fea000383ffff */
[----:B------:R-:W-:Y:S05]  /*a990*/  BRA `(.L_x_203) ;  /* 0xffffffa000a47947 */ /* 0x000fea000383ffff */
.L_x_79:
[----:B------:R-:W-:Y:S07]  /*a9a0*/  MOV R0, UR7 ;  /* 0x0000000700007c02 */ /* 0x000fee0008000f00 */
.L_x_204:
[----:B-1----:R1:W2:Y:S02]  /*a9b0*/  SYNCS.PHASECHK.TRANS64.TRYWAIT P0, [R0+URZ+0x58], R14 ;  /* 0x0000580e000075a7 */ /* 0x0022a400080011ff */
[----:B--2---:R-:W-:Y:S05]  /*a9c0*/  @!P0 NANOSLEEP.SYNCS 0x989680 ;  /* 0x009896800000895d */ /* 0x004fea0003900000 */
[----:B------:R-:W2:Y:S02]  /*a9d0*/  @!P0 SYNCS.PHASECHK.TRANS64 P0, [R0+URZ+0x58], R14 ;  /* 0x0000580e000085a7 */ /* 0x000ea400080010ff */
[----:B--2---:R-:W-:Y:S05]  /*a9e0*/  @!P0 BRA `(.L_x_204) ;  /* 0xfffffffc00f08947 */ /* 0x004fea000383ffff */
[----:B------:R-:W-:Y:S05]  /*a9f0*/  BRA `(.L_x_205) ;  /* 0xffffffa400287947 */ /* 0x000fea000383ffff */
.L_x_81:
[----:B------:R-:W-:-:S07]  /*aa00*/  MOV R0, UR7 ;  /* 0x0000000700007c02 */ /* 0x000fce0008000f00 */
.L_x_206:
[----:B-1----:R1:W3:Y:S02]  /*aa10*/  SYNCS.PHASECHK.TRANS64.TRYWAIT P0, [R0+URZ+0x40], R32 ;  /* 0x00004020000075a7 */ /* 0x0022e400080011ff */
[----:B---3--:R-:W-:Y:S05]  /*aa20*/  @!P0 NANOSLEEP.SYNCS 0x989680 ;  /* 0x009896800000895d */ /* 0x008fea0003900000 */
[----:B------:R-:W3:Y:S02]  /*aa30*/  @!P0 SYNCS.PHASECHK.TRANS64 P0, [R0+URZ+0x40], R32 ;  /* 0x00004020000085a7 */ /* 0x000ee400080010ff */
[----:B---3--:R-:W-:Y:S05]  /*aa40*/  @!P0 BRA `(.L_x_206) ;  /* 0xfffffffc00f08947 */ /* 0x008fea000383ffff */
[----:B------:R-:W-:Y:S05]  /*aa50*/  BRA `(.L_x_207) ;  /* 0xffffffa400907947 */ /* 0x000fea000383ffff */
.L_x_82:
[----:B-1----:R-:W-:-:S07]  /*aa60*/  MOV R0, UR7 ;  /* 0x0000000700007c02 */ /* 0x002fce0008000f00 */
.L_x_208:
[----:B-1----:R1:W3:Y:S02]  /*aa70*/  SYNCS.PHASECHK.TRANS64.TRYWAIT P0, [R0+URZ+0x48], R32 ;  /* 0x00004820000075a7 */ /* 0x0022e400080011ff */
[----:B---3--:R-:W-:Y:S05]  /*aa80*/  @!P0 NANOSLEEP.SYNCS 0x989680 ;  /* 0x009896800000895d */ /* 0x008fea0003900000 */
[----:B------:R-:W3:Y:S02]  /*aa90*/  @!P0 SYNCS.PHASECHK.TRANS64 P0, [R0+URZ+0x48], R32 ;  /* 0x00004820000085a7 */ /* 0x000ee400080010ff */
[----:B---3--:R-:W-:Y:S05]  /*aaa0*/  @!P0 BRA `(.L_x_208) ;  /* 0xfffffffc00f08947 */ /* 0x008fea000383ffff */
[----:B------:R-:W-:Y:S05]  /*aab0*/  BRA `(.L_x_209) ;  /* 0xffffffa400807947 */ /* 0x000fea000383ffff */
.L_x_83:
[----:B------:R-:W-:-:S07]  /*aac0*/  MOV R2, UR7 ;  /* 0x0000000700027c02 */ /* 0x000fce0008000f00 */
.L_x_210:
[----:B-1----:R1:W3:Y:S02]  /*aad0*/  SYNCS.PHASECHK.TRANS64.TRYWAIT P0, [R2+URZ+0x50], R32 ;  /* 0x00005020020075a7 */ /* 0x0022e400080011ff */
[----:B---3--:R-:W-:Y:S05]  /*aae0*/  @!P0 NANOSLEEP.SYNCS 0x989680 ;  /* 0x009896800000895d */ /* 0x008fea0003900000 */
[----:B------:R-:W3:Y:S02]  /*aaf0*/  @!P0 SYNCS.PHASECHK.TRANS64 P0, [R2+URZ+0x50], R32 ;  /* 0x00005020020085a7 */ /* 0x000ee400080010ff */
[----:B---3--:R-:W-:Y:S05]  /*ab00*/  @!P0 BRA `(.L_x_210) ;  /* 0xfffffffc00f08947 */ /* 0x008fea000383ffff */
[----:B------:R-:W-:Y:S05]  /*ab10*/  BRA `(.L_x_211) ;  /* 0xffffffa400747947 */ /* 0x000fea000383ffff */
.L_x_85:
[----:B--2---:R2:W4:Y:S02]  /*ab20*/  SYNCS.PHASECHK.TRANS64.TRYWAIT P0, [R0+URZ+0x70], R2 ;  /* 0x00007002000075a7 */ /* 0x00452400080011ff */
[----:B----4-:R-:W-:Y:S05]  /*ab30*/  @!P0 NANOSLEEP.SYNCS 0x989680 ;  /* 0x009896800000895d */ /* 0x010fea0003900000 */
[----:B------:R-:W4:Y:S02]  /*ab40*/  @!P0 SYNCS.PHASECHK.TRANS64 P0, [R0+URZ+0x70], R2 ;  /* 0x00007002000085a7 */ /* 0x000f2400080010ff */
[----:B----4-:R-:W-:Y:S05]  /*ab50*/  @!P0 BRA `(.L_x_85) ;  /* 0xfffffffc00f08947 */ /* 0x010fea000383ffff */
[----:B------:R-:W-:Y:S05]  /*ab60*/  BRA `(.L_x_212) ;  /* 0xffffffa800487947 */ /* 0x000fea000383ffff */
.L_x_96:
[----:B-1----:R-:W-:Y:S04]  /*ab70*/  MOV R0, UR48 ;  /* 0x0000003000007c02 */ /* 0x002fe80008000f00 */
[----:B------:R1:W3:Y:S03]  /*ab80*/  SYNCS.PHASECHK.TRANS64.TRYWAIT P1, [R0+URZ+0x20], R3 ;  /* 0x00002003000075a7 */ /* 0x0002e600080211ff */
[----:B---3--:R-:W-:Y:S05]  /*ab90*/  @!P1 NANOSLEEP.SYNCS 0x989680 ;  /* 0x009896800000995d */ /* 0x008fea0003900000 */
[----:B------:R-:W3:Y:S02]  /*aba0*/  @!P1 SYNCS.PHASECHK.TRANS64 P1, [R0+URZ+0x20], R3 ;  /* 0x00002003000095a7 */ /* 0x000ee400080210ff */
[----:B---3--:R-:W-:Y:S05]  /*abb0*/  @!P1 BRA `(.L_x_96) ;  /* 0xfffffffc00ec9947 */ /* 0x008fea000383ffff */
[----:B------:R-:W-:Y:S05]  /*abc0*/  BRA `(.L_x_95) ;  /* 0xffffffb4007c7947 */ /* 0x000fea000383ffff */
.L_x_98:
[----:B-1----:R1:W2:Y:S02]  /*abd0*/  SYNCS.PHASECHK.TRANS64.TRYWAIT P0, [R85+URZ+0x90], R2 ;  /* 0x00009002550075a7 */ /* 0x0022a400080011ff */
[----:B--2---:R-:W-:Y:S05]  /*abe0*/  @!P0 NANOSLEEP.SYNCS 0x989680 ;  /* 0x009896800000895d */ /* 0x004fea0003900000 */
[----:B------:R-:W2:Y:S02]  /*abf0*/  @!P0 SYNCS.PHASECHK.TRANS64 P0, [R85+URZ+0x90], R2 ;  /* 0x00009002550085a7 */ /* 0x000ea400080010ff */
[----:B--2---:R-:W-:Y:S05]  /*ac00*/  @!P0 BRA `(.L_x_98) ;  /* 0xfffffffc00f08947 */ /* 0x004fea000383ffff */
[----:B------:R-:W-:Y:S05]  /*ac10*/  BRA `(.L_x_97) ;  /* 0xffffffb400a87947 */ /* 0x000fea000383ffff */
.L_x_107:
[----:B-1----:R1:W2:Y:S02]  /*ac20*/  SYNCS.PHASECHK.TRANS64.TRYWAIT P0, [R2+URZ+0x20], R0 ;  /* 0x00002000020075a7 */ /* 0x0022a400080011ff */
[----:B--2---:R-:W-:Y:S05]  /*ac30*/  @!P0 NANOSLEEP.SYNCS 0x989680 ;  /* 0x009896800000895d */ /* 0x004fea0003900000 */
[----:B------:R-:W2:Y:S02]  /*ac40*/  @!P0 SYNCS.PHASECHK.TRANS64 P0, [R2+URZ+0x20], R0 ;  /* 0x00002000020085a7 */ /* 0x000ea400080010ff */
[----:B--2---:R-:W-:Y:S05]  /*ac50*/  @!P0 BRA `(.L_x_107) ;  /* 0xfffffffc00f08947 */ /* 0x004fea000383ffff */
[----:B------:R-:W-:Y:S05]  /*ac60*/  BRA `(.L_x_106) ;  /* 0xffffffbc004c7947 */ /* 0x000fea000383ffff */
.L_x_115:
[----:B-1----:R1:W2:Y:S02]  /*ac70*/  SYNCS.PHASECHK.TRANS64.TRYWAIT P0, [R0+URZ+0x20], R5 ;  /* 0x00002005000075a7 */ /* 0x0022a400080011ff */
[----:B--2---:R-:W-:Y:S05]  /*ac80*/  @!P0 NANOSLEEP.SYNCS 0x989680 ;  /* 0x009896800000895d */ /* 0x004fea0003900000 */
[----:B------:R-:W2:Y:S02]  /*ac90*/  @!P0 SYNCS.PHASECHK.TRANS64 P0, [R0+URZ+0x20], R5 ;  /* 0x00002005000085a7 */ /* 0x000ea400080010ff */
[----:B--2---:R-:W-:Y:S05]  /*aca0*/  @!P0 BRA `(.L_x_115) ;  /* 0xfffffffc00f08947 */ /* 0x004fea000383ffff */
[----:B------:R-:W-:Y:S05]  /*acb0*/  BRA `(.L_x_114) ;  /* 0xffffffc400107947 */ /* 0x000fea000383ffff */
.L_x_123:
[----:B-1----:R1:W2:Y:S02]  /*acc0*/  SYNCS.PHASECHK.TRANS64.TRYWAIT P0, [R0+URZ+0x20], R5 ;  /* 0x00002005000075a7 */ /* 0x0022a400080011ff */
[----:B--2---:R-:W-:Y:S05]  /*acd0*/  @!P0 NANOSLEEP.SYNCS 0x989680 ;  /* 0x009896800000895d */ /* 0x004fea0003900000 */
[----:B------:R-:W2:Y:S02]  /*ace0*/  @!P0 SYNCS.PHASECHK.TRANS64 P0, [R0+URZ+0x20], R5 ;  /* 0x00002005000085a7 */ /* 0x000ea400080010ff */
[----:B--2---:R-:W-:Y:S05]  /*acf0*/  @!P0 BRA `(.L_x_123) ;  /* 0xfffffffc00f08947 */ /* 0x004fea000383ffff */
[----:B------:R-:W-:Y:S05]  /*ad00*/  BRA `(.L_x_122) ;  /* 0xffffffc800d87947 */ /* 0x000fea000383ffff */
.L_x_131:
[----:B-1----:R1:W2:Y:S02]  /*ad10*/  SYNCS.PHASECHK.TRANS64.TRYWAIT P0, [R0+URZ+0x20], R5 ;  /* 0x00002005000075a7 */ /* 0x0022a400080011ff */
[----:B--2---:R-:W-:Y:S05]  /*ad20*/  @!P0 NANOSLEEP.SYNCS 0x989680 ;  /* 0x009896800000895d */ /* 0x004fea0003900000 */
[----:B------:R-:W2:Y:S02]  /*ad30*/  @!P0 SYNCS.PHASECHK.TRANS64 P0, [R0+URZ+0x20], R5 ;  /* 0x00002005000085a7 */ /* 0x000ea400080010ff */
[----:B--2---:R-:W-:Y:S05]  /*ad40*/  @!P0 BRA `(.L_x_131) ;  /* 0xfffffffc00f08947 */ /* 0x004fea000383ffff */
[----:B------:R-:W-:Y:S05]  /*ad50*/  BRA `(.L_x_130) ;  /* 0xffffffd000ac7947 */ /* 0x000fea000383ffff */
.L_x_139:
[----:B-1----:R1:W2:Y:S02]  /*ad60*/  SYNCS.PHASECHK.TRANS64.TRYWAIT P0, [R0+URZ+0x20], R5 ;  /* 0x00002005000075a7 */ /* 0x0022a400080011ff */
[----:B--2---:R-:W-:Y:S05]  /*ad70*/  @!P0 NANOSLEEP.SYNCS 0x989680 ;  /* 0x009896800000895d */ /* 0x004fea0003900000 */
[----:B------:R-:W2:Y:S02]  /*ad80*/  @!P0 SYNCS.PHASECHK.TRANS64 P0, [R0+URZ+0x20], R5 ;  /* 0x00002005000085a7 */ /* 0x000ea400080010ff */
[----:B--2---:R-:W-:Y:S05]  /*ad90*/  @!P0 BRA `(.L_x_139) ;  /* 0xfffffffc00f08947 */ /* 0x004fea000383ffff */
[----:B------:R-:W-:Y:S05]  /*ada0*/  BRA `(.L_x_138) ;  /* 0xffffffd800907947 */ /* 0x000fea000383ffff */
.L_x_147:
[----:B-1----:R1:W2:Y:S02]  /*adb0*/  SYNCS.PHASECHK.TRANS64.TRYWAIT P0, [R0+URZ+0x20], R5 ;  /* 0x00002005000075a7 */ /* 0x0022a400080011ff */
[----:B--2---:R-:W-:Y:S05]  /*adc0*/  @!P0 NANOSLEEP.SYNCS 0x989680 ;  /* 0x009896800000895d */ /* 0x004fea0003900000 */
[----:B------:R-:W2:Y:S02]  /*add0*/  @!P0 SYNCS.PHASECHK.TRANS64 P0, [R0+URZ+0x20], R5 ;  /* 0x00002005000085a7 */ /* 0x000ea400080010ff */
[----:B--2---:R-:W-:Y:S05]  /*ade0*/  @!P0 BRA `(.L_x_147) ;  /* 0xfffffffc00f08947 */ /* 0x004fea000383ffff */
[----:B------:R-:W-:Y:S05]  /*adf0*/  BRA `(.L_x_146) ;  /* 0xffffffe000687947 */ /* 0x000fea000383ffff */
.L_x_155:
[----:B--2---:R2:W3:Y:S02]  /*ae00*/  SYNCS.PHASECHK.TRANS64.TRYWAIT P0, [R0+URZ+0x20], R91 ;  /* 0x0000205b000075a7 */ /* 0x0044e400080011ff */
[----:B---3--:R-:W-:Y:S05]  /*ae10*/  @!P0 NANOSLEEP.SYNCS 0x989680 ;  /* 0x009896800000895d */ /* 0x008fea0003900000 */
[----:B------:R-:W3:Y:S02]  /*ae20*/  @!P0 SYNCS.PHASECHK.TRANS64 P0, [R0+URZ+0x20], R91 ;  /* 0x0000205b000085a7 */ /* 0x000ee400080010ff */
[----:B---3--:R-:W-:Y:S05]  /*ae30*/  @!P0 BRA `(.L_x_155) ;  /* 0xfffffffc00f08947 */ /* 0x008fea000383ffff */
[----:B------:R-:W-:Y:S05]  /*ae40*/  BRA `(.L_x_154) ;  /* 0xffffffe800407947 */ /* 0x000fea000383ffff */
        .weak           $__internal_0_$__cuda_sm10x_tcgen05_guardrail_trap_col_being_dealloced_not_returned_by_alloc
        .type           $__internal_0_$__cuda_sm10x_tcgen05_guardrail_trap_col_being_dealloced_not_returned_by_alloc,@function
        .size           $__internal_0_$__cuda_sm10x_tcgen05_guardrail_trap_col_being_dealloced_not_returned_by_alloc,($__internal_1_$__cuda_sm10x_tcgen05_guardrail_trap_phase_invalid_during_alloc - $__internal_0_$__cuda_sm10x_tcgen05_guardrail_trap_col_being_dealloced_not_returned_by_alloc)
$__internal_0_$__cuda_sm10x_tcgen05_guardrail_trap_col_being_dealloced_not_returned_by_alloc:
[----:B------:R-:W-:Y:S05]  /*ae50*/  BPT.TRAP 0x1 ;  /* 0x000000040000795c */ /* 0x000fea0000300000 */
[----:B------:R-:W-:-:S04]  /*ae60*/  HFMA2 R3, -RZ, RZ, 0, 0 ;  /* 0x00000000ff037431 */ /* 0x000fc800000001ff */
[----:B------:R-:W-:Y:S05]  /*ae70*/  RET.REL.NODEC R2 `(_ZN7cutlass13device_kernelINS_4gemm6kernel13GemmUniversalIN4cute5tupleIJiiiiEEENS1_10collective13CollectiveMmaINS1_35MainloopSm100TmaUmmaWarpSpecializedILi2ELi2ELi4ENS5_IJNS4_1CILi1EEESB_SB_EEEEENS5_IJNSA_ILi64EEENSA_ILi256EEESE_EEEfNS5_IJlSB_lEEEfSH_NS4_8TiledMMAINS4_8MMA_AtomIJNS4_17SM100_MMA_TF32_SSINS_10tfloat32_tESL_fLi64ELi256ELNS4_4UMMA5MajorE0ELSN_0ELNSM_7ScaleInE0ELSO_0EEEEEENS4_6LayoutISC_NS5_IJNSA_ILi0EEESS_SS_EEEEENS5_IJNS4_10UnderscoreESV_SV_EEEEENS4_13SM90_TMA_LOADENS4_14ComposedLayoutINS4_7SwizzleILi3ELi4ELi3EEENS4_18smem_ptr_flag_bitsILi32EEENSR_INS5_IJNSA_ILi8EEENSA_ILi32EEEEEENS5_IJS15_SB_EEEEEEEvNS4_8identityESY_S19_vS1A_EENS_8epilogue10collective18CollectiveEpilogueINS1C_23Sm100TmaWarpSpecializedILi4ELi2ELi16ELb1ELb0EEEJSG_NS5_IJNSR_ISE_SB_EENSR_IS15_SB_EEEEEfSH_fSH_NS1C_6fusion15FusionCallbacksIS1G_NS1K_17LinearCombinationIffffLNS_15FloatRoundStyleE2EEESG_S1J_JEEENS4_5SM1004TMEM4LOAD26SM100_TMEM_LOAD_16dp128b8xESY_S19_NS4_17SM75_U32x4_LDSM_NENS4_14SM90_TMA_STOREES19_NS4_17SM90_U32x4_STSM_NENS4_39AutoVectorizingCopyWithAssumedAlignmentILi128EEEEEEvvEEEEvNT_6ParamsE) ;  /* 0xffffff5002607950 */ /* 0x000fea0003c3ffff */
        .weak           $__internal_1_$__cuda_sm10x_tcgen05_guardrail_trap_phase_invalid_during_alloc
        .type           $__internal_1_$__cuda_sm10x_tcgen05_guardrail_trap_phase_invalid_during_alloc,@function
        .size           $__internal_1_$__cuda_sm10x_tcgen05_guardrail_trap_phase_invalid_during_alloc,($__internal_2_$__cuda_sm10x_tcgen05_guardrail_trap_unallocated_columns_being_dealloced - $__internal_1_$__cuda_sm10x_tcgen05_guardrail_trap_phase_invalid_during_alloc)
$__internal_1_$__cuda_sm10x_tcgen05_guardrail_trap_phase_invalid_during_alloc:
[----:B------:R-:W-:Y:S05]  /*ae80*/  BPT.TRAP 0x1 ;  /* 0x000000040000795c */ /* 0x000fea0000300000 */
[----:B------:R-:W-:-:S04]  /*ae90*/  MOV R3, 0x0 ;  /* 0x0000000000037802 */ /* 0x000fc80000000f00 */
[----:B------:R-:W-:Y:S05]  /*aea0*/  RET.REL.NODEC R2 `(_ZN7cutlass13device_kernelINS_4gemm6kernel13GemmUniversalIN4cute5tupleIJiiiiEEENS1_10collective13CollectiveMmaINS1_35MainloopSm100TmaUmmaWarpSpecializedILi2ELi2ELi4ENS5_IJNS4_1CILi1EEESB_SB_EEEEENS5_IJNSA_ILi64EEENSA_ILi256EEESE_EEEfNS5_IJlSB_lEEEfSH_NS4_8TiledMMAINS4_8MMA_AtomIJNS4_17SM100_MMA_TF32_SSINS_10tfloat32_tESL_fLi64ELi256ELNS4_4UMMA5MajorE0ELSN_0ELNSM_7ScaleInE0ELSO_0EEEEEENS4_6LayoutISC_NS5_IJNSA_ILi0EEESS_SS_EEEEENS5_IJNS4_10UnderscoreESV_SV_EEEEENS4_13SM90_TMA_LOADENS4_14ComposedLayoutINS4_7SwizzleILi3ELi4ELi3EEENS4_18smem_ptr_flag_bitsILi32EEENSR_INS5_IJNSA_ILi8EEENSA_ILi32EEEEEENS5_IJS15_SB_EEEEEEEvNS4_8identityESY_S19_vS1A_EENS_8epilogue10collective18CollectiveEpilogueINS1C_23Sm100TmaWarpSpecializedILi4ELi2ELi16ELb1ELb0EEEJSG_NS5_IJNSR_ISE_SB_EENSR_IS15_SB_EEEEEfSH_fSH_NS1C_6fusion15FusionCallbacksIS1G_NS1K_17LinearCombinationIffffLNS_15FloatRoundStyleE2EEESG_S1J_JEEENS4_5SM1004TMEM4LOAD26SM100_TMEM_LOAD_16dp128b8xESY_S19_NS4_17SM75_U32x4_LDSM_NENS4_14SM90_TMA_STOREES19_NS4_17SM90_U32x4_STSM_NENS4_39AutoVectorizingCopyWithAssumedAlignmentILi128EEEEEEvvEEEEvNT_6ParamsE) ;  /* 0xffffff5002547950 */ /* 0x000fea0003c3ffff */
        .weak           $__internal_2_$__cuda_sm10x_tcgen05_guardrail_trap_unallocated_columns_being_dealloced
        .type           $__internal_2_$__cuda_sm10x_tcgen05_guardrail_trap_unallocated_columns_being_dealloced,@function
        .size           $__internal_2_$__cuda_sm10x_tcgen05_guardrail_trap_unallocated_columns_being_dealloced,(.L_x_214 - $__internal_2_$__cuda_sm10x_tcgen05_guardrail_trap_unallocated_columns_being_dealloced)
$__internal_2_$__cuda_sm10x_tcgen05_guardrail_trap_unallocated_columns_being_dealloced:
[----:B------:R-:W-:Y:S05]  /*aeb0*/  BPT.TRAP 0x1 ;  /* 0x000000040000795c */ /* 0x000fea0000300000 */
[----:B------:R-:W-:-:S04]  /*aec0*/  HFMA2 R3, -RZ, RZ, 0, 0 ;  /* 0x00000000ff037431 */ /* 0x000fc800000001ff */
[----:B------:R-:W-:Y:S05]  /*aed0*/  RET.REL.NODEC R2 `(_ZN7cutlass13device_kernelINS_4gemm6kernel13GemmUniversalIN4cute5tupleIJiiiiEEENS1_10collective13CollectiveMmaINS1_35MainloopSm100TmaUmmaWarpSpecializedILi2ELi2ELi4ENS5_IJNS4_1CILi1EEESB_SB_EEEEENS5_IJNSA_ILi64EEENSA_ILi256EEESE_EEEfNS5_IJlSB_lEEEfSH_NS4_8TiledMMAINS4_8MMA_AtomIJNS4_17SM100_MMA_TF32_SSINS_10tfloat32_tESL_fLi64ELi256ELNS4_4UMMA5MajorE0ELSN_0ELNSM_7ScaleInE0ELSO_0EEEEEENS4_6LayoutISC_NS5_IJNSA_ILi0EEESS_SS_EEEEENS5_IJNS4_10UnderscoreESV_SV_EEEEENS4_13SM90_TMA_LOADENS4_14ComposedLayoutINS4_7SwizzleILi3ELi4ELi3EEENS4_18smem_ptr_flag_bitsILi32EEENSR_INS5_IJNSA_ILi8EEENSA_ILi32EEEEEENS5_IJS15_SB_EEEEEEEvNS4_8identityESY_S19_vS1A_EENS_8epilogue10collective18CollectiveEpilogueINS1C_23Sm100TmaWarpSpecializedILi4ELi2ELi16ELb1ELb0EEEJSG_NS5_IJNSR_ISE_SB_EENSR_IS15_SB_EEEEEfSH_fSH_NS1C_6fusion15FusionCallbacksIS1G_NS1K_17LinearCombinationIffffLNS_15FloatRoundStyleE2EEESG_S1J_JEEENS4_5SM1004TMEM4LOAD26SM100_TMEM_LOAD_16dp128b8xESY_S19_NS4_17SM75_U32x4_LDSM_NENS4_14SM90_TMA_STOREES19_NS4_17SM90_U32x4_STSM_NENS4_39AutoVectorizingCopyWithAssumedAlignmentILi128EEEEEEvvEEEEvNT_6ParamsE) ;  /* 0xffffff5002487950 */ /* 0x000fea0003c3ffff */
.L_x_213:
[----:B------:R-:W-:-:S00]  /*aee0*/  BRA `(.L_x_213) ;  /* 0xfffffffc00fc7947 */ /* 0x000fc0000383ffff */
[----:B------:R-:W-:-:S00]  /*aef0*/  NOP ;  /* 0x0000000000007918 */ /* 0x000fc00000000000 */
        /* <DEDUP_REMOVED lines=8> */
.L_x_214:


//--------------------- .nv.global.init           --------------------------
	.section	.nv.global.init,"aw",@progbits
.nv.global.init:
	.type		$str$27,@object
	.size		$str$27,($str$28 - $str$27)
$str$27:
        /*0000*/ 	.byte	0x28, 0x61, 0x64, 0x64, 0x72, 0x65, 0x73, 0x73, 0x20, 0x26, 0x20, 0x6d, 0x61, 0x73, 0x6b, 0x29
        /*0010*/ 	.byte	0x20, 0x3d, 0x3d, 0x20, 0x30, 0x00
	.type		$str$28,@object
	.size		$str$28,($str$26 - $str$28)
$str$28:
        /*0016*/ 	.byte	0x2f, 0x74, 0x6d, 0x70, 0x2f, 0x63, 0x75, 0x74, 0x6c, 0x61, 0x73, 0x73, 0x5f, 0x73, 0x77, 0x65
        /*0026*/ 	.byte	0x65, 0x70, 0x5f, 0x73, 0x72, 0x63, 0x2f, 0x69, 0x6e, 0x63, 0x6c, 0x75, 0x64, 0x65, 0x2f, 0x63
        /*0036*/ 	.byte	0x75, 0x74, 0x65, 0x2f, 0x70, 0x6f, 0x69, 0x6e, 0x74, 0x65, 0x72, 0x5f, 0x66, 0x6c, 0x61, 0x67
        /*0046*/ 	.byte	0x67, 0x65, 0x64, 0x2e, 0x68, 0x70, 0x70, 0x00
	.type		$str$26,@object
	.size		$str$26,($str$25 - $str$26)
$str$26:
        /*004e*/ 	.byte	0x2f, 0x74, 0x6d, 0x70, 0x2f, 0x63, 0x75, 0x74, 0x6c, 0x61, 0x73, 0x73, 0x5f, 0x73, 0x77, 0x65
        /*005e*/ 	.byte	0x65, 0x70, 0x5f, 0x73, 0x72, 0x63, 0x2f, 0x69, 0x6e, 0x63, 0x6c, 0x75, 0x64, 0x65, 0x2f, 0x63
        /*006e*/ 	.byte	0x75, 0x74, 0x65, 0x2f, 0x61, 0x74, 0x6f, 0x6d, 0x2f, 0x63, 0x6f, 0x70, 0x79, 0x5f, 0x74, 0x72
        /*007e*/ 	.byte	0x61, 0x69, 0x74, 0x73, 0x5f, 0x73, 0x6d, 0x31, 0x30, 0x30, 0x2e, 0x68, 0x70, 0x70, 0x00
	.type		$str$25,@object
	.size		$str$25,(__unnamed_1 - $str$25)
$str$25:
        /*008d*/ 	.byte	0x28, 0x28, 0x75, 0x69, 0x6e, 0x74, 0x33, 0x32, 0x5f, 0x74, 0x28, 0x74, 0x68, 0x72, 0x65, 0x61
        /*009d*/ 	.byte	0x64, 0x49, 0x64, 0x78, 0x2e, 0x78, 0x29, 0x20, 0x2f, 0x20, 0x33, 0x32, 0x29, 0x20, 0x25, 0x20
        /*00ad*/ 	.byte	0x34, 0x29, 0x20, 0x3d, 0x3d, 0x20, 0x28, 0x28, 0x28, 0x74, 0x6d, 0x65, 0x6d, 0x5f, 0x61, 0x64
        /*00bd*/ 	.byte	0x64, 0x72, 0x20, 0x3e, 0x3e, 0x20, 0x31, 0x36, 0x29, 0x20, 0x2f, 0x20, 0x33, 0x32, 0x29, 0x20
        /*00cd*/ 	.byte	0x25, 0x20, 0x34, 0x29, 0x00
	.type		__unnamed_1,@object
	.size		__unnamed_1,(__unnamed_2 - __unnamed_1)
__unnamed_1:
        /*00d2*/ 	.byte	0x61, 0x75, 0x74, 0x6f, 0x20, 0x63, 0x75, 0x74, 0x65, 0x3a, 0x3a, 0x61, 0x73, 0x5f, 0x70, 0x6f
        /* <DEDUP_REMOVED lines=23> */
        /*0252*/ 	.byte	0x3c, 0x32, 0x30, 0x34, 0x38, 0x3e, 0x3e, 0x3e, 0x3e, 0x5d, 0x00
	.type		__unnamed_2,@object
	.size		__unnamed_2,(.L_2 - __unnamed_2)
__unnamed_2:
        /* <DEDUP_REMOVED lines=45> */
        /*052d*/ 	.byte	0x3e, 0x3e, 0x3e, 0x5d, 0x00
.L_2:


//--------------------- .nv.shared._ZN7cutlass13device_kernelINS_4gemm6kernel13GemmUniversalIN4cute5tupleIJiiiiEEENS1_10collective13CollectiveMmaINS1_35MainloopSm100TmaUmmaWarpSpecializedILi2ELi2ELi4ENS5_IJNS4_1CILi1EEESB_SB_EEEEENS5_IJNSA_ILi64EEENSA_ILi256EEESE_EEEfNS5_IJlSB_lEEEfSH_NS4_8TiledMMAINS4_8MMA_AtomIJNS4_17SM100_MMA_TF32_SSINS_10tfloat32_tESL_fLi64ELi256ELNS4_4UMMA5MajorE0ELSN_0ELNSM_7ScaleInE0ELSO_0EEEEEENS4_6LayoutISC_NS5_IJNSA_ILi0EEESS_SS_EEEEENS5_IJNS4_10UnderscoreESV_SV_EEEEENS4_13SM90_TMA_LOADENS4_14ComposedLayoutINS4_7SwizzleILi3ELi4ELi3EEENS4_18smem_ptr_flag_bitsILi32EEENSR_INS5_IJNSA_ILi8EEENSA_ILi32EEEEEENS5_IJS15_SB_EEEEEEEvNS4_8identityESY_S19_vS1A_EENS_8epilogue10collective18CollectiveEpilogueINS1C_23Sm100TmaWarpSpecializedILi4ELi2ELi16ELb1ELb0EEEJSG_NS5_IJNSR_ISE_SB_EENSR_IS15_SB_EEEEEfSH_fSH_NS1C_6fusion15FusionCallbacksIS1G_NS1K_17LinearCombinationIffffLNS_15FloatRoundStyleE2EEESG_S1J_JEEENS4_5SM1004TMEM4LOAD26SM100_TMEM_LOAD_16dp128b8xESY_S19_NS4_17SM75_U32x4_LDSM_NENS4_14SM90_TMA_STOREES19_NS4_17SM90_U32x4_STSM_NENS4_39AutoVectorizingCopyWithAssumedAlignmentILi128EEEEEEvvEEEEvNT_6ParamsE --------------------------
	.section	.nv.shared._ZN7cutlass13device_kernelINS_4gemm6kernel13GemmUniversalIN4cute5tupleIJiiiiEEENS1_10collective13CollectiveMmaINS1_35MainloopSm100TmaUmmaWarpSpecializedILi2ELi2ELi4ENS5_IJNS4_1CILi1EEESB_SB_EEEEENS5_IJNSA_ILi64EEENSA_ILi256EEESE_EEEfNS5_IJlSB_lEEEfSH_NS4_8TiledMMAINS4_8MMA_AtomIJNS4_17SM100_MMA_TF32_SSINS_10tfloat32_tESL_fLi64ELi256ELNS4_4UMMA5MajorE0ELSN_0ELNSM_7ScaleInE0ELSO_0EEEEEENS4_6LayoutISC_NS5_IJNSA_ILi0EEESS_SS_EEEEENS5_IJNS4_10UnderscoreESV_SV_EEEEENS4_13SM90_TMA_LOADENS4_14ComposedLayoutINS4_7SwizzleILi3ELi4ELi3EEENS4_18smem_ptr_flag_bitsILi32EEENSR_INS5_IJNSA_ILi8EEENSA_ILi32EEEEEENS5_IJS15_SB_EEEEEEEvNS4_8identityESY_S19_vS1A_EENS_8epilogue10collective18CollectiveEpilogueINS1C_23Sm100TmaWarpSpecializedILi4ELi2ELi16ELb1ELb0EEEJSG_NS5_IJNSR_ISE_SB_EENSR_IS15_SB_EEEEEfSH_fSH_NS1C_6fusion15FusionCallbacksIS1G_NS1K_17LinearCombinationIffffLNS_15FloatRoundStyleE2EEESG_S1J_JEEENS4_5SM1004TMEM4LOAD26SM100_TMEM_LOAD_16dp128b8xESY_S19_NS4_17SM75_U32x4_LDSM_NENS4_14SM90_TMA_STOREES19_NS4_17SM90_U32x4_STSM_NENS4_39AutoVectorizingCopyWithAssumedAlignmentILi128EEEEEEvvEEEEvNT_6ParamsE,"aw",@nobits
	.sectionflags	@""
	.align	16
	.zero		1024


//--------------------- .nv.shared.reserved.0     --------------------------
	.section	.nv.shared.reserved.0,"aw",@nobits
	.weak		__nv_reservedSMEM_offset_0_alias
	.size		__nv_reservedSMEM_offset_0_alias, 0, 64
	.other		__nv_reservedSMEM_offset_0_alias,@"STO_CUDA_RESERVED_SHARED STV_DEFAULT"
__nv_reservedSMEM_offset_0_alias:
	.zero		0
.nv.shared.reserved.0:
	.zero		64
	.weak		__nv_reservedSMEM_tcgen05_partition
	.type		__nv_reservedSMEM_tcgen05_partition,@object
	.size		__nv_reservedSMEM_tcgen05_partition,(.L_0 - __nv_reservedSMEM_tcgen05_partition)
__nv_reservedSMEM_tcgen05_partition:
	.zero		32
.L_0:


//--------------------- .nv.global                --------------------------
	.section	.nv.global,"aw",@nobits
.nv.global:
	.type		_ZN40_INTERNAL_03e779a4_4_k_cu_c851494e_331714cute1_E,@object
	.size		_ZN40_INTERNAL_03e779a4_4_k_cu_c851494e_331714cute1_E,(_ZN40_INTERNAL_03e779a4_4_k_cu_c851494e_331714cuda3std3__45__cpo6cbeginE - _ZN40_INTERNAL_03e779a4_4_k_cu_c851494e_331714cute1_E)
_ZN40_INTERNAL_03e779a4_4_k_cu_c851494e_331714cute1_E:
	.zero		1
	.type		_ZN40_INTERNAL_03e779a4_4_k_cu_c851494e_331714cuda3std3__45__cpo6cbeginE,@object
	.size		_ZN40_INTERNAL_03e779a4_4_k_cu_c851494e_331714cuda3std3__45__cpo6cbeginE,(_ZN40_INTERNAL_03e779a4_4_k_cu_c851494e_331714cuda3std3__48in_placeE - _ZN40_INTERNAL_03e779a4_4_k_cu_c851494e_331714cuda3std3__45__cpo6cbeginE)
_ZN40_INTERNAL_03e779a4_4_k_cu_c851494e_331714cuda3std3__45__cpo6cbeginE:
	.zero		1
	.type		_ZN40_INTERNAL_03e779a4_4_k_cu_c851494e_331714cuda3std3__48in_placeE,@object
	.size		_ZN40_INTERNAL_03e779a4_4_k_cu_c851494e_331714cuda3std3__48in_placeE,(_ZN40_INTERNAL_03e779a4_4_k_cu_c851494e_331714cuda3std6ranges3__45__cpo9iter_moveE - _ZN40_INTERNAL_03e779a4_4_k_cu_c851494e_331714cuda3std3__48in_placeE)
_ZN40_INTERNAL_03e779a4_4_k_cu_c851494e_331714cuda3std3__48in_placeE:
	.zero		1
	.type		_ZN40_INTERNAL_03e779a4_4_k_cu_c851494e_331714cuda3std6ranges3__45__cpo9iter_moveE,@object
	.size		_ZN40_INTERNAL_03e779a4_4_k_cu_c851494e_331714cuda3std6ranges3__45__cpo9iter_moveE,(_ZN40_INTERNAL_03e779a4_4_k_cu_c851494e_331714cuda3std3__45__cpo5beginE - _ZN40_INTERNAL_03e779a4_4_k_cu_c851494e_331714cuda3std6ranges3__45__cpo9iter_moveE)
_ZN40_INTERNAL_03e779a4_4_k_cu_c851494e_331714cuda3std6ranges3__45__cpo9iter_moveE:
	.zero		1
	.type		_ZN40_INTERNAL_03e779a4_4_k_cu_c851494e_331714cuda3std3__45__cpo5beginE,@object
	.size		_ZN40_INTERNAL_03e779a4_4_k_cu_c851494e_331714cuda3std3__45__cpo5beginE,(_ZN40_INTERNAL_03e779a4_4_k_cu_c851494e_331714cuda3std3__442_GLOBAL__N__03e779a4_4_k_cu_c851494e_331716ignoreE - _ZN40_INTERNAL_03e779a4_4_k_cu_c851494e_331714cuda3std3__45__cpo5beginE)
_ZN40_INTERNAL_03e779a4_4_k_cu_c851494e_331714cuda3std3__45__cpo5beginE:
	.zero		1
	.type		_ZN40_INTERNAL_03e779a4_4_k_cu_c851494e_331714cuda3std3__442_GLOBAL__N__03e779a4_4_k_cu_c851494e_331716ignoreE,@object
	.size		_ZN40_INTERNAL_03e779a4_4_k_cu_c851494e_331714cuda3std3__442_GLOBAL__N__03e779a4_4_k_cu_c851494e_331716ignoreE,(_ZN40_INTERNAL_03e779a4_4_k_cu_c851494e_331714cute7productE - _ZN40_INTERNAL_03e779a4_4_k_cu_c851494e_331714cuda3std3__442_GLOBAL__N__03e779a4_4_k_cu_c851494e_331716ignoreE)
_ZN40_INTERNAL_03e779a4_4_k_cu_c851494e_331714cuda3std3__442_GLOBAL__N__03e779a4_4_k_cu_c851494e_331716ignoreE:
	.zero		1
	.type		_ZN40_INTERNAL_03e779a4_4_k_cu_c851494e_331714cute7productE,@object
	.size		_ZN40_INTERNAL_03e779a4_4_k_cu_c851494e_331714cute7productE,(_ZN40_INTERNAL_03e779a4_4_k_cu_c851494e_331714cuda3std3__45__cpo3endE - _ZN40_INTERNAL_03e779a4_4_k_cu_c851494e_331714cute7productE)
_ZN40_INTERNAL_03e779a4_4_k_cu_c851494e_331714cute7productE:
	.zero		1
	.type		_ZN40_INTERNAL_03e779a4_4_k_cu_c851494e_331714cuda3std3__45__cpo3endE,@object
	.size		_ZN40_INTERNAL_03e779a4_4_k_cu_c851494e_331714cuda3std3__45__cpo3endE,(_ZN40_INTERNAL_03e779a4_4_k_cu_c851494e_331714cuda3std3__419piecewise_constructE - _ZN40_INTERNAL_03e779a4_4_k_cu_c851494e_331714cuda3std3__45__cpo3endE)
_ZN40_INTERNAL_03e779a4_4_k_cu_c851494e_331714cuda3std3__45__cpo3endE:
	.zero		1
	.type		_ZN40_INTERNAL_03e779a4_4_k_cu_c851494e_331714cuda3std3__419piecewise_constructE,@object
	.size		_ZN40_INTERNAL_03e779a4_4_k_cu_c851494e_331714cuda3std3__419piecewise_constructE,(_ZN40_INTERNAL_03e779a4_4_k_cu_c851494e_331714cuda3std3__45__cpo4cendE - _ZN40_INTERNAL_03e779a4_4_k_cu_c851494e_331714cuda3std3__419piecewise_constructE)
_ZN40_INTERNAL_03e779a4_4_k_cu_c851494e_331714cuda3std3__419piecewise_constructE:
	.zero		1
	.type		_ZN40_INTERNAL_03e779a4_4_k_cu_c851494e_331714cuda3std3__45__cpo4cendE,@object
	.size		_ZN40_INTERNAL_03e779a4_4_k_cu_c851494e_331714cuda3std3__45__cpo4cendE,(_ZN40_INTERNAL_03e779a4_4_k_cu_c851494e_331714cuda3std6ranges3__45__cpo4swapE - _ZN40_INTERNAL_03e779a4_4_k_cu_c851494e_331714cuda3std3__45__cpo4cendE)
_ZN40_INTERNAL_03e779a4_4_k_cu_c851494e_331714cuda3std3__45__cpo4cendE:
	.zero		1
	.type		_ZN40_INTERNAL_03e779a4_4_k_cu_c851494e_331714cuda3std6ranges3__45__cpo4swapE,@object
	.size		_ZN40_INTERNAL_03e779a4_4_k_cu_c851494e_331714cuda3std6ranges3__45__cpo4swapE,(.L_10 - _ZN40_INTERNAL_03e779a4_4_k_cu_c851494e_331714cuda3std6ranges3__45__cpo4swapE)
_ZN40_INTERNAL_03e779a4_4_k_cu_c851494e_331714cuda3std6ranges3__45__cpo4swapE:
	.zero		1
.L_10:


//--------------------- .nv.constant0._ZN7cutlass13device_kernelINS_4gemm6kernel13GemmUniversalIN4cute5tupleIJiiiiEEENS1_10collective13CollectiveMmaINS1_35MainloopSm100TmaUmmaWarpSpecializedILi2ELi2ELi4ENS5_IJNS4_1CILi1EEESB_SB_EEEEENS5_IJNSA_ILi64EEENSA_ILi256EEESE_EEEfNS5_IJlSB_lEEEfSH_NS4_8TiledMMAINS4_8MMA_AtomIJNS4_17SM100_MMA_TF32_SSINS_10tfloat32_tESL_fLi64ELi256ELNS4_4UMMA5MajorE0ELSN_0ELNSM_7ScaleInE0ELSO_0EEEEEENS4_6LayoutISC_NS5_IJNSA_ILi0EEESS_SS_EEEEENS5_IJNS4_10UnderscoreESV_SV_EEEEENS4_13SM90_TMA_LOADENS4_14ComposedLayoutINS4_7SwizzleILi3ELi4ELi3EEENS4_18smem_ptr_flag_bitsILi32EEENSR_INS5_IJNSA_ILi8EEENSA_ILi32EEEEEENS5_IJS15_SB_EEEEEEEvNS4_8identityESY_S19_vS1A_EENS_8epilogue10collective18CollectiveEpilogueINS1C_23Sm100TmaWarpSpecializedILi4ELi2ELi16ELb1ELb0EEEJSG_NS5_IJNSR_ISE_SB_EENSR_IS15_SB_EEEEEfSH_fSH_NS1C_6fusion15FusionCallbacksIS1G_NS1K_17LinearCombinationIffffLNS_15FloatRoundStyleE2EEESG_S1J_JEEENS4_5SM1004TMEM4LOAD26SM100_TMEM_LOAD_16dp128b8xESY_S19_NS4_17SM75_U32x4_LDSM_NENS4_14SM90_TMA_STOREES19_NS4_17SM90_U32x4_STSM_NENS4_39AutoVectorizingCopyWithAssumedAlignmentILi128EEEEEEvvEEEEvNT_6ParamsE --------------------------
	.section	.nv.constant0._ZN7cutlass13device_kernelINS_4gemm6kernel13GemmUniversalIN4cute5tupleIJiiiiEEENS1_10collective13CollectiveMmaINS1_35MainloopSm100TmaUmmaWarpSpecializedILi2ELi2ELi4ENS5_IJNS4_1CILi1EEESB_SB_EEEEENS5_IJNSA_ILi64EEENSA_ILi256EEESE_EEEfNS5_IJlSB_lEEEfSH_NS4_8TiledMMAINS4_8MMA_AtomIJNS4_17SM100_MMA_TF32_SSINS_10tfloat32_tESL_fLi64ELi256ELNS4_4UMMA5MajorE0ELSN_0ELNSM_7ScaleInE0ELSO_0EEEEEENS4_6LayoutISC_NS5_IJNSA_ILi0EEESS_SS_EEEEENS5_IJNS4_10UnderscoreESV_SV_EEEEENS4_13SM90_TMA_LOADENS4_14ComposedLayoutINS4_7SwizzleILi3ELi4ELi3EEENS4_18smem_ptr_flag_bitsILi32EEENSR_INS5_IJNSA_ILi8EEENSA_ILi32EEEEEENS5_IJS15_SB_EEEEEEEvNS4_8identityESY_S19_vS1A_EENS_8epilogue10collective18CollectiveEpilogueINS1C_23Sm100TmaWarpSpecializedILi4ELi2ELi16ELb1ELb0EEEJSG_NS5_IJNSR_ISE_SB_EENSR_IS15_SB_EEEEEfSH_fSH_NS1C_6fusion15FusionCallbacksIS1G_NS1K_17LinearCombinationIffffLNS_15FloatRoundStyleE2EEESG_S1J_JEEENS4_5SM1004TMEM4LOAD26SM100_TMEM_LOAD_16dp128b8xESY_S19_NS4_17SM75_U32x4_LDSM_NENS4_14SM90_TMA_STOREES19_NS4_17SM90_U32x4_STSM_NENS4_39AutoVectorizingCopyWithAssumedAlignmentILi128EEEEEEvvEEEEvNT_6ParamsE,"a",@progbits
	.sectionflags	@""
	.align	4
.nv.constant0._ZN7cutlass13device_kernelINS_4gemm6kernel13GemmUniversalIN4cute5tupleIJiiiiEEENS1_10collective13CollectiveMmaINS1_35MainloopSm100TmaUmmaWarpSpecializedILi2ELi2ELi4ENS5_IJNS4_1CILi1EEESB_SB_EEEEENS5_IJNSA_ILi64EEENSA_ILi256EEESE_EEEfNS5_IJlSB_lEEEfSH_NS4_8TiledMMAINS4_8MMA_AtomIJNS4_17SM100_MMA_TF32_SSINS_10tfloat32_tESL_fLi64ELi256ELNS4_4UMMA5MajorE0ELSN_0ELNSM_7ScaleInE0ELSO_0EEEEEENS4_6LayoutISC_NS5_IJNSA_ILi0EEESS_SS_EEEEENS5_IJNS4_10UnderscoreESV_SV_EEEEENS4_13SM90_TMA_LOADENS4_14ComposedLayoutINS4_7SwizzleILi3ELi4ELi3EEENS4_18smem_ptr_flag_bitsILi32EEENSR_INS5_IJNSA_ILi8EEENSA_ILi32EEEEEENS5_IJS15_SB_EEEEEEEvNS4_8identityESY_S19_vS1A_EENS_8epilogue10collective18CollectiveEpilogueINS1C_23Sm100TmaWarpSpecializedILi4ELi2ELi16ELb1ELb0EEEJSG_NS5_IJNSR_ISE_SB_EENSR_IS15_SB_EEEEEfSH_fSH_NS1C_6fusion15FusionCallbacksIS1G_NS1K_17LinearCombinationIffffLNS_15FloatRoundStyleE2EEESG_S1J_JEEENS4_5SM1004TMEM4LOAD26SM100_TMEM_LOAD_16dp128b8xESY_S19_NS4_17SM75_U32x4_LDSM_NENS4_14SM90_TMA_STOREES19_NS4_17SM90_U32x4_STSM_NENS4_39AutoVectorizingCopyWithAssumedAlignmentILi128EEEEEEvvEEEEvNT_6ParamsE:
	.zero		2944


//--------------------- SYMBOLS --------------------------

	.type		.nv.reservedSmem.offset0,@object
	.size		.nv.reservedSmem.offset0,0x4
	.type		.nv.reservedSmem.cap,@object
	.size		.nv.reservedSmem.cap,0x4
	.type		__assertfail,@function
